//
// Generated by NVIDIA NVVM Compiler
//
// Compiler Build ID: CL-36424714
// Cuda compilation tools, release 13.0, V13.0.88
// Based on NVVM 20.0.0
//

.version 9.0
.target sm_100
.address_size 64

	// .globl	_Z14solving_systemPfS_S_S_S_S_ifiS_i
.func  (.param .b64 func_retval0) __internal_accurate_pow
(
	.param .b64 __internal_accurate_pow_param_0
)
;

.visible .entry _Z14solving_systemPfS_S_S_S_S_ifiS_i(
	.param .u64 .ptr .align 1 _Z14solving_systemPfS_S_S_S_S_ifiS_i_param_0,
	.param .u64 .ptr .align 1 _Z14solving_systemPfS_S_S_S_S_ifiS_i_param_1,
	.param .u64 .ptr .align 1 _Z14solving_systemPfS_S_S_S_S_ifiS_i_param_2,
	.param .u64 .ptr .align 1 _Z14solving_systemPfS_S_S_S_S_ifiS_i_param_3,
	.param .u64 .ptr .align 1 _Z14solving_systemPfS_S_S_S_S_ifiS_i_param_4,
	.param .u64 .ptr .align 1 _Z14solving_systemPfS_S_S_S_S_ifiS_i_param_5,
	.param .u32 _Z14solving_systemPfS_S_S_S_S_ifiS_i_param_6,
	.param .f32 _Z14solving_systemPfS_S_S_S_S_ifiS_i_param_7,
	.param .u32 _Z14solving_systemPfS_S_S_S_S_ifiS_i_param_8,
	.param .u64 .ptr .align 1 _Z14solving_systemPfS_S_S_S_S_ifiS_i_param_9,
	.param .u32 _Z14solving_systemPfS_S_S_S_S_ifiS_i_param_10
)
{
	.reg .pred 	%p<28>;
	.reg .b32 	%r<87>;
	.reg .b32 	%f<140>;
	.reg .b64 	%rd<50>;
	.reg .b64 	%fd<49>;

	ld.param.u64 	%rd11, [_Z14solving_systemPfS_S_S_S_S_ifiS_i_param_1];
	ld.param.u64 	%rd12, [_Z14solving_systemPfS_S_S_S_S_ifiS_i_param_3];
	ld.param.u64 	%rd10, [_Z14solving_systemPfS_S_S_S_S_ifiS_i_param_4];
	ld.param.u64 	%rd13, [_Z14solving_systemPfS_S_S_S_S_ifiS_i_param_5];
	ld.param.u32 	%r35, [_Z14solving_systemPfS_S_S_S_S_ifiS_i_param_6];
	ld.param.f32 	%f19, [_Z14solving_systemPfS_S_S_S_S_ifiS_i_param_7];
	ld.param.u32 	%r36, [_Z14solving_systemPfS_S_S_S_S_ifiS_i_param_8];
	ld.param.u64 	%rd14, [_Z14solving_systemPfS_S_S_S_S_ifiS_i_param_9];
	cvta.to.global.u64 	%rd1, %rd11;
	cvta.to.global.u64 	%rd2, %rd14;
	cvta.to.global.u64 	%rd3, %rd12;
	cvta.to.global.u64 	%rd4, %rd13;
	mov.u32 	%r38, %tid.x;
	mov.u32 	%r39, %ctaid.x;
	mov.u32 	%r40, %ntid.x;
	mad.lo.s32 	%r1, %r39, %r40, %r38;
	setp.ne.s32 	%p1, %r35, 0;
	@%p1 bra 	$L__BB0_2;
	mul.wide.s32 	%rd15, %r1, 4;
	add.s64 	%rd16, %rd4, %rd15;
	mov.b32 	%r41, 0;
	st.global.u32 	[%rd16], %r41;
$L__BB0_2:
	mul.lo.s32 	%r42, %r36, %r35;
	add.s32 	%r43, %r42, %r1;
	mul.wide.s32 	%rd17, %r43, 4;
	add.s64 	%rd18, %rd3, %rd17;
	ld.global.f32 	%f21, [%rd18];
	cvta.to.global.u64 	%rd19, %rd10;
	add.s64 	%rd5, %rd19, %rd17;
	ld.global.f32 	%f22, [%rd5];
	fma.rn.f32 	%f23, %f19, %f22, %f21;
	add.s64 	%rd6, %rd4, %rd17;
	ld.global.f32 	%f24, [%rd6];
	mul.f32 	%f25, %f19, %f24;
	mul.f32 	%f26, %f19, %f25;
	fma.rn.f32 	%f27, %f26, 0f3F000000, %f23;
	add.s32 	%r2, %r42, %r36;
	mul.wide.s32 	%rd7, %r36, 4;
	add.s64 	%rd20, %rd18, %rd7;
	st.global.f32 	[%rd20], %f27;
	setp.lt.s32 	%p2, %r36, 1;
	mov.f32 	%f138, 0f00000000;
	@%p2 bra 	$L__BB0_15;
	mul.lo.s32 	%r3, %r36, %r1;
	and.b32  	%r4, %r36, 15;
	setp.lt.u32 	%p3, %r36, 16;
	mov.f32 	%f138, 0f00000000;
	mov.b32 	%r82, 0;
	@%p3 bra 	$L__BB0_6;
	and.b32  	%r82, %r36, 2147483632;
	neg.s32 	%r80, %r82;
	mov.f32 	%f138, 0f00000000;
	mov.u32 	%r78, %r2;
	mov.u32 	%r79, %r3;
$L__BB0_5:
	.pragma "nounroll";
	mul.wide.s32 	%rd21, %r79, 4;
	add.s64 	%rd22, %rd1, %rd21;
	mul.wide.s32 	%rd23, %r78, 4;
	add.s64 	%rd24, %rd3, %rd23;
	ld.global.f32 	%f31, [%rd22];
	ld.global.f32 	%f32, [%rd24];
	fma.rn.f32 	%f33, %f31, %f32, %f138;
	ld.global.f32 	%f34, [%rd22+4];
	ld.global.f32 	%f35, [%rd24+4];
	fma.rn.f32 	%f36, %f34, %f35, %f33;
	ld.global.f32 	%f37, [%rd22+8];
	ld.global.f32 	%f38, [%rd24+8];
	fma.rn.f32 	%f39, %f37, %f38, %f36;
	ld.global.f32 	%f40, [%rd22+12];
	ld.global.f32 	%f41, [%rd24+12];
	fma.rn.f32 	%f42, %f40, %f41, %f39;
	ld.global.f32 	%f43, [%rd22+16];
	ld.global.f32 	%f44, [%rd24+16];
	fma.rn.f32 	%f45, %f43, %f44, %f42;
	ld.global.f32 	%f46, [%rd22+20];
	ld.global.f32 	%f47, [%rd24+20];
	fma.rn.f32 	%f48, %f46, %f47, %f45;
	ld.global.f32 	%f49, [%rd22+24];
	ld.global.f32 	%f50, [%rd24+24];
	fma.rn.f32 	%f51, %f49, %f50, %f48;
	ld.global.f32 	%f52, [%rd22+28];
	ld.global.f32 	%f53, [%rd24+28];
	fma.rn.f32 	%f54, %f52, %f53, %f51;
	ld.global.f32 	%f55, [%rd22+32];
	ld.global.f32 	%f56, [%rd24+32];
	fma.rn.f32 	%f57, %f55, %f56, %f54;
	ld.global.f32 	%f58, [%rd22+36];
	ld.global.f32 	%f59, [%rd24+36];
	fma.rn.f32 	%f60, %f58, %f59, %f57;
	ld.global.f32 	%f61, [%rd22+40];
	ld.global.f32 	%f62, [%rd24+40];
	fma.rn.f32 	%f63, %f61, %f62, %f60;
	ld.global.f32 	%f64, [%rd22+44];
	ld.global.f32 	%f65, [%rd24+44];
	fma.rn.f32 	%f66, %f64, %f65, %f63;
	ld.global.f32 	%f67, [%rd22+48];
	ld.global.f32 	%f68, [%rd24+48];
	fma.rn.f32 	%f69, %f67, %f68, %f66;
	ld.global.f32 	%f70, [%rd22+52];
	ld.global.f32 	%f71, [%rd24+52];
	fma.rn.f32 	%f72, %f70, %f71, %f69;
	ld.global.f32 	%f73, [%rd22+56];
	ld.global.f32 	%f74, [%rd24+56];
	fma.rn.f32 	%f75, %f73, %f74, %f72;
	ld.global.f32 	%f76, [%rd22+60];
	ld.global.f32 	%f77, [%rd24+60];
	fma.rn.f32 	%f138, %f76, %f77, %f75;
	add.s32 	%r80, %r80, 16;
	add.s32 	%r79, %r79, 16;
	add.s32 	%r78, %r78, 16;
	setp.ne.s32 	%p4, %r80, 0;
	@%p4 bra 	$L__BB0_5;
$L__BB0_6:
	setp.eq.s32 	%p5, %r4, 0;
	@%p5 bra 	$L__BB0_15;
	and.b32  	%r14, %r36, 7;
	setp.lt.u32 	%p6, %r4, 8;
	@%p6 bra 	$L__BB0_9;
	add.s32 	%r45, %r82, %r3;
	mul.wide.s32 	%rd25, %r45, 4;
	add.s64 	%rd26, %rd1, %rd25;
	ld.global.f32 	%f79, [%rd26];
	add.s32 	%r46, %r82, %r2;
	mul.wide.s32 	%rd27, %r46, 4;
	add.s64 	%rd28, %rd3, %rd27;
	ld.global.f32 	%f80, [%rd28];
	fma.rn.f32 	%f81, %f79, %f80, %f138;
	ld.global.f32 	%f82, [%rd26+4];
	ld.global.f32 	%f83, [%rd28+4];
	fma.rn.f32 	%f84, %f82, %f83, %f81;
	ld.global.f32 	%f85, [%rd26+8];
	ld.global.f32 	%f86, [%rd28+8];
	fma.rn.f32 	%f87, %f85, %f86, %f84;
	ld.global.f32 	%f88, [%rd26+12];
	ld.global.f32 	%f89, [%rd28+12];
	fma.rn.f32 	%f90, %f88, %f89, %f87;
	ld.global.f32 	%f91, [%rd26+16];
	ld.global.f32 	%f92, [%rd28+16];
	fma.rn.f32 	%f93, %f91, %f92, %f90;
	ld.global.f32 	%f94, [%rd26+20];
	ld.global.f32 	%f95, [%rd28+20];
	fma.rn.f32 	%f96, %f94, %f95, %f93;
	ld.global.f32 	%f97, [%rd26+24];
	ld.global.f32 	%f98, [%rd28+24];
	fma.rn.f32 	%f99, %f97, %f98, %f96;
	ld.global.f32 	%f100, [%rd26+28];
	ld.global.f32 	%f101, [%rd28+28];
	fma.rn.f32 	%f138, %f100, %f101, %f99;
	add.s32 	%r82, %r82, 8;
$L__BB0_9:
	setp.eq.s32 	%p7, %r14, 0;
	@%p7 bra 	$L__BB0_15;
	and.b32  	%r17, %r36, 3;
	setp.lt.u32 	%p8, %r14, 4;
	@%p8 bra 	$L__BB0_12;
	add.s32 	%r47, %r82, %r3;
	mul.wide.s32 	%rd29, %r47, 4;
	add.s64 	%rd30, %rd1, %rd29;
	ld.global.f32 	%f103, [%rd30];
	add.s32 	%r48, %r82, %r2;
	mul.wide.s32 	%rd31, %r48, 4;
	add.s64 	%rd32, %rd3, %rd31;
	ld.global.f32 	%f104, [%rd32];
	fma.rn.f32 	%f105, %f103, %f104, %f138;
	ld.global.f32 	%f106, [%rd30+4];
	ld.global.f32 	%f107, [%rd32+4];
	fma.rn.f32 	%f108, %f106, %f107, %f105;
	ld.global.f32 	%f109, [%rd30+8];
	ld.global.f32 	%f110, [%rd32+8];
	fma.rn.f32 	%f111, %f109, %f110, %f108;
	ld.global.f32 	%f112, [%rd30+12];
	ld.global.f32 	%f113, [%rd32+12];
	fma.rn.f32 	%f138, %f112, %f113, %f111;
	add.s32 	%r82, %r82, 4;
$L__BB0_12:
	setp.eq.s32 	%p9, %r17, 0;
	@%p9 bra 	$L__BB0_15;
	add.s32 	%r86, %r82, %r2;
	add.s32 	%r85, %r82, %r3;
	neg.s32 	%r84, %r17;
$L__BB0_14:
	.pragma "nounroll";
	mul.wide.s32 	%rd33, %r86, 4;
	add.s64 	%rd34, %rd3, %rd33;
	mul.wide.s32 	%rd35, %r85, 4;
	add.s64 	%rd36, %rd1, %rd35;
	ld.global.f32 	%f114, [%rd36];
	ld.global.f32 	%f115, [%rd34];
	fma.rn.f32 	%f138, %f114, %f115, %f138;
	add.s32 	%r86, %r86, 1;
	add.s32 	%r85, %r85, 1;
	add.s32 	%r84, %r84, 1;
	setp.ne.s32 	%p10, %r84, 0;
	@%p10 bra 	$L__BB0_14;
$L__BB0_15:
	cvt.rn.f32.s32 	%f116, %r35;
	mul.f32 	%f117, %f19, %f116;
	fma.rn.f32 	%f14, %f117, 0f42BC7EDA, 0fC0490FD8;
	cvt.f64.f32 	%fd1, %f14;
	{
	.reg .b32 %temp; 
	mov.b64 	{%temp, %r29}, %fd1;
	}
	mov.f64 	%fd14, 0d4000000000000000;
	{
	.reg .b32 %temp; 
	mov.b64 	{%temp, %r49}, %fd14;
	}
	and.b32  	%r31, %r49, 2146435072;
	setp.eq.s32 	%p11, %r31, 1062207488;
	abs.f64 	%fd2, %fd1;
	{ // callseq 0, 0
	.param .b64 param0;
	st.param.f64 	[param0], %fd2;
	.param .b64 retval0;
	call.uni (retval0), 
	__internal_accurate_pow, 
	(
	param0
	);
	ld.param.f64 	%fd15, [retval0];
	} // callseq 0
	setp.lt.s32 	%p12, %r29, 0;
	neg.f64 	%fd17, %fd15;
	selp.f64 	%fd18, %fd17, %fd15, %p11;
	selp.f64 	%fd47, %fd18, %fd15, %p12;
	setp.neu.f32 	%p13, %f14, 0f00000000;
	@%p13 bra 	$L__BB0_17;
	setp.eq.s32 	%p14, %r31, 1062207488;
	selp.b32 	%r50, %r29, 0, %p14;
	setp.lt.s32 	%p15, %r49, 0;
	or.b32  	%r51, %r50, 2146435072;
	selp.b32 	%r52, %r51, %r50, %p15;
	mov.b32 	%r53, 0;
	mov.b64 	%fd47, {%r53, %r52};
$L__BB0_17:
	add.f64 	%fd19, %fd1, 0d4000000000000000;
	{
	.reg .b32 %temp; 
	mov.b64 	{%temp, %r54}, %fd19;
	}
	and.b32  	%r55, %r54, 2146435072;
	setp.ne.s32 	%p16, %r55, 2146435072;
	@%p16 bra 	$L__BB0_22;
	setp.num.f32 	%p17, %f14, %f14;
	@%p17 bra 	$L__BB0_20;
	mov.f64 	%fd20, 0d4000000000000000;
	add.rn.f64 	%fd47, %fd1, %fd20;
	bra.uni 	$L__BB0_22;
$L__BB0_20:
	setp.neu.f64 	%p18, %fd2, 0d7FF0000000000000;
	@%p18 bra 	$L__BB0_22;
	setp.lt.s32 	%p19, %r29, 0;
	setp.eq.s32 	%p20, %r31, 1062207488;
	setp.lt.s32 	%p21, %r49, 0;
	selp.b32 	%r57, 0, 2146435072, %p21;
	and.b32  	%r58, %r49, 2147483647;
	setp.ne.s32 	%p22, %r58, 1071644672;
	or.b32  	%r59, %r57, -2147483648;
	selp.b32 	%r60, %r59, %r57, %p22;
	selp.b32 	%r61, %r60, %r57, %p20;
	selp.b32 	%r62, %r61, %r57, %p19;
	mov.b32 	%r63, 0;
	mov.b64 	%fd47, {%r63, %r62};
$L__BB0_22:
	setp.eq.f32 	%p23, %f14, 0f3F800000;
	selp.f64 	%fd9, 0d3FF0000000000000, %fd47, %p23;
	neg.f64 	%fd21, %fd9;
	fma.rn.f64 	%fd22, %fd9, 0dBFF71547652B82FE, 0d4338000000000000;
	{
	.reg .b32 %temp; 
	mov.b64 	{%r32, %temp}, %fd22;
	}
	mov.f64 	%fd23, 0dC338000000000000;
	add.rn.f64 	%fd24, %fd22, %fd23;
	fma.rn.f64 	%fd25, %fd24, 0dBFE62E42FEFA39EF, %fd21;
	fma.rn.f64 	%fd26, %fd24, 0dBC7ABC9E3B39803F, %fd25;
	fma.rn.f64 	%fd27, %fd26, 0d3E5ADE1569CE2BDF, 0d3E928AF3FCA213EA;
	fma.rn.f64 	%fd28, %fd27, %fd26, 0d3EC71DEE62401315;
	fma.rn.f64 	%fd29, %fd28, %fd26, 0d3EFA01997C89EB71;
	fma.rn.f64 	%fd30, %fd29, %fd26, 0d3F2A01A014761F65;
	fma.rn.f64 	%fd31, %fd30, %fd26, 0d3F56C16C1852B7AF;
	fma.rn.f64 	%fd32, %fd31, %fd26, 0d3F81111111122322;
	fma.rn.f64 	%fd33, %fd32, %fd26, 0d3FA55555555502A1;
	fma.rn.f64 	%fd34, %fd33, %fd26, 0d3FC5555555555511;
	fma.rn.f64 	%fd35, %fd34, %fd26, 0d3FE000000000000B;
	fma.rn.f64 	%fd36, %fd35, %fd26, 0d3FF0000000000000;
	fma.rn.f64 	%fd37, %fd36, %fd26, 0d3FF0000000000000;
	{
	.reg .b32 %temp; 
	mov.b64 	{%r33, %temp}, %fd37;
	}
	{
	.reg .b32 %temp; 
	mov.b64 	{%temp, %r34}, %fd37;
	}
	shl.b32 	%r64, %r32, 20;
	add.s32 	%r65, %r64, %r34;
	mov.b64 	%fd48, {%r33, %r65};
	{
	.reg .b32 %temp; 
	mov.b64 	{%temp, %r66}, %fd21;
	}
	mov.b32 	%f118, %r66;
	abs.f32 	%f15, %f118;
	setp.lt.f32 	%p24, %f15, 0f4086232B;
	@%p24 bra 	$L__BB0_25;
	setp.gt.f64 	%p25, %fd9, 0d0000000000000000;
	mov.f64 	%fd38, 0d7FF0000000000000;
	sub.f64 	%fd39, %fd38, %fd9;
	selp.f64 	%fd48, 0d0000000000000000, %fd39, %p25;
	setp.geu.f32 	%p26, %f15, 0f40874800;
	@%p26 bra 	$L__BB0_25;
	shr.u32 	%r67, %r32, 31;
	add.s32 	%r68, %r32, %r67;
	shr.s32 	%r69, %r68, 1;
	shl.b32 	%r70, %r69, 20;
	add.s32 	%r71, %r34, %r70;
	mov.b64 	%fd40, {%r33, %r71};
	sub.s32 	%r72, %r32, %r69;
	shl.b32 	%r73, %r72, 20;
	add.s32 	%r74, %r73, 1072693248;
	mov.b32 	%r75, 0;
	mov.b64 	%fd41, {%r75, %r74};
	mul.f64 	%fd48, %fd41, %fd40;
$L__BB0_25:
	ld.param.u32 	%r77, [_Z14solving_systemPfS_S_S_S_S_ifiS_i_param_10];
	ld.param.u64 	%rd49, [_Z14solving_systemPfS_S_S_S_S_ifiS_i_param_2];
	ld.param.u64 	%rd48, [_Z14solving_systemPfS_S_S_S_S_ifiS_i_param_0];
	add.f64 	%fd42, %fd9, %fd9;
	mov.f64 	%fd43, 0d3FF0000000000000;
	sub.f64 	%fd44, %fd43, %fd42;
	mul.f64 	%fd45, %fd44, %fd48;
	cvt.rn.f32.f64 	%f120, %fd45;
	add.s32 	%r76, %r77, %r1;
	cvta.to.global.u64 	%rd37, %rd49;
	mul.wide.s32 	%rd38, %r76, 4;
	add.s64 	%rd39, %rd37, %rd38;
	ld.global.f32 	%f121, [%rd39];
	mul.f32 	%f122, %f121, %f120;
	add.s64 	%rd40, %rd2, %rd38;
	st.global.f32 	[%rd40], %f122;
	cvta.to.global.u64 	%rd41, %rd48;
	mul.wide.s32 	%rd42, %r1, 4;
	add.s64 	%rd43, %rd41, %rd42;
	ld.global.f32 	%f16, [%rd43];
	setp.eq.f32 	%p27, %f16, 0f00000000;
	mov.f32 	%f139, 0f00000000;
	@%p27 bra 	$L__BB0_27;
	add.s64 	%rd45, %rd2, %rd42;
	ld.global.f32 	%f123, [%rd45];
	sub.f32 	%f124, %f123, %f138;
	div.rn.f32 	%f139, %f124, %f16;
$L__BB0_27:
	add.s64 	%rd46, %rd6, %rd7;
	st.global.f32 	[%rd46], %f139;
	ld.global.f32 	%f125, [%rd5];
	ld.global.f32 	%f126, [%rd6];
	add.f32 	%f127, %f139, %f126;
	mul.f32 	%f128, %f19, %f127;
	fma.rn.f32 	%f129, %f128, 0f3F000000, %f125;
	add.s64 	%rd47, %rd5, %rd7;
	st.global.f32 	[%rd47], %f129;
	ret;

}
.func  (.param .b64 func_retval0) __internal_accurate_pow(
	.param .b64 __internal_accurate_pow_param_0
)
{
	.reg .pred 	%p<8>;
	.reg .b32 	%r<49>;
	.reg .b32 	%f<3>;
	.reg .b64 	%fd<109>;

	ld.param.f64 	%fd10, [__internal_accurate_pow_param_0];
	{
	.reg .b32 %temp; 
	mov.b64 	{%temp, %r46}, %fd10;
	}
	{
	.reg .b32 %temp; 
	mov.b64 	{%r45, %temp}, %fd10;
	}
	shr.u32 	%r47, %r46, 20;
	setp.gt.u32 	%p1, %r46, 1048575;
	@%p1 bra 	$L__BB1_2;
	mul.f64 	%fd11, %fd10, 0d4350000000000000;
	{
	.reg .b32 %temp; 
	mov.b64 	{%temp, %r46}, %fd11;
	}
	{
	.reg .b32 %temp; 
	mov.b64 	{%r45, %temp}, %fd11;
	}
	shr.u32 	%r16, %r46, 20;
	add.s32 	%r47, %r16, -54;
$L__BB1_2:
	add.s32 	%r48, %r47, -1023;
	and.b32  	%r17, %r46, -2146435073;
	or.b32  	%r18, %r17, 1072693248;
	mov.b64 	%fd107, {%r45, %r18};
	setp.lt.u32 	%p2, %r18, 1073127583;
	@%p2 bra 	$L__BB1_4;
	{
	.reg .b32 %temp; 
	mov.b64 	{%r19, %temp}, %fd107;
	}
	{
	.reg .b32 %temp; 
	mov.b64 	{%temp, %r20}, %fd107;
	}
	add.s32 	%r21, %r20, -1048576;
	mov.b64 	%fd107, {%r19, %r21};
	add.s32 	%r48, %r47, -1022;
$L__BB1_4:
	add.f64 	%fd12, %fd107, 0dBFF0000000000000;
	add.f64 	%fd13, %fd107, 0d3FF0000000000000;
	rcp.approx.ftz.f64 	%fd14, %fd13;
	neg.f64 	%fd15, %fd13;
	fma.rn.f64 	%fd16, %fd15, %fd14, 0d3FF0000000000000;
	fma.rn.f64 	%fd17, %fd16, %fd16, %fd16;
	fma.rn.f64 	%fd18, %fd17, %fd14, %fd14;
	mul.f64 	%fd19, %fd12, %fd18;
	fma.rn.f64 	%fd20, %fd12, %fd18, %fd19;
	mul.f64 	%fd21, %fd20, %fd20;
	fma.rn.f64 	%fd22, %fd21, 0d3EB0F5FF7D2CAFE2, 0d3ED0F5D241AD3B5A;
	fma.rn.f64 	%fd23, %fd22, %fd21, 0d3EF3B20A75488A3F;
	fma.rn.f64 	%fd24, %fd23, %fd21, 0d3F1745CDE4FAECD5;
	fma.rn.f64 	%fd25, %fd24, %fd21, 0d3F3C71C7258A578B;
	fma.rn.f64 	%fd26, %fd25, %fd21, 0d3F6249249242B910;
	fma.rn.f64 	%fd27, %fd26, %fd21, 0d3F89999999999DFB;
	sub.f64 	%fd28, %fd12, %fd20;
	add.f64 	%fd29, %fd28, %fd28;
	neg.f64 	%fd30, %fd20;
	fma.rn.f64 	%fd31, %fd30, %fd12, %fd29;
	mul.f64 	%fd32, %fd18, %fd31;
	fma.rn.f64 	%fd33, %fd21, %fd27, 0d3FB5555555555555;
	mov.f64 	%fd34, 0d3FB5555555555555;
	sub.f64 	%fd35, %fd34, %fd33;
	fma.rn.f64 	%fd36, %fd21, %fd27, %fd35;
	add.f64 	%fd37, %fd36, 0dBC46A4CB00B9E7B0;
	add.f64 	%fd38, %fd33, %fd37;
	sub.f64 	%fd39, %fd33, %fd38;
	add.f64 	%fd40, %fd37, %fd39;
	mul.rn.f64 	%fd41, %fd20, %fd20;
	neg.f64 	%fd42, %fd41;
	fma.rn.f64 	%fd43, %fd20, %fd20, %fd42;
	{
	.reg .b32 %temp; 
	mov.b64 	{%r22, %temp}, %fd32;
	}
	{
	.reg .b32 %temp; 
	mov.b64 	{%temp, %r23}, %fd32;
	}
	add.s32 	%r24, %r23, 1048576;
	mov.b64 	%fd44, {%r22, %r24};
	fma.rn.f64 	%fd45, %fd20, %fd44, %fd43;
	mul.rn.f64 	%fd46, %fd41, %fd20;
	neg.f64 	%fd47, %fd46;
	fma.rn.f64 	%fd48, %fd41, %fd20, %fd47;
	fma.rn.f64 	%fd49, %fd41, %fd32, %fd48;
	fma.rn.f64 	%fd50, %fd45, %fd20, %fd49;
	mul.rn.f64 	%fd51, %fd38, %fd46;
	neg.f64 	%fd52, %fd51;
	fma.rn.f64 	%fd53, %fd38, %fd46, %fd52;
	fma.rn.f64 	%fd54, %fd38, %fd50, %fd53;
	fma.rn.f64 	%fd55, %fd40, %fd46, %fd54;
	add.f64 	%fd56, %fd51, %fd55;
	sub.f64 	%fd57, %fd51, %fd56;
	add.f64 	%fd58, %fd55, %fd57;
	add.f64 	%fd59, %fd20, %fd56;
	sub.f64 	%fd60, %fd20, %fd59;
	add.f64 	%fd61, %fd56, %fd60;
	add.f64 	%fd62, %fd58, %fd61;
	add.f64 	%fd63, %fd32, %fd62;
	add.f64 	%fd64, %fd59, %fd63;
	sub.f64 	%fd65, %fd59, %fd64;
	add.f64 	%fd66, %fd63, %fd65;
	xor.b32  	%r25, %r48, -2147483648;
	mov.b32 	%r26, 1127219200;
	mov.b64 	%fd67, {%r25, %r26};
	mov.b32 	%r27, -2147483648;
	mov.b64 	%fd68, {%r27, %r26};
	sub.f64 	%fd69, %fd67, %fd68;
	fma.rn.f64 	%fd70, %fd69, 0d3FE62E42FEFA39EF, %fd64;
	fma.rn.f64 	%fd71, %fd69, 0dBFE62E42FEFA39EF, %fd70;
	sub.f64 	%fd72, %fd71, %fd64;
	sub.f64 	%fd73, %fd66, %fd72;
	fma.rn.f64 	%fd74, %fd69, 0d3C7ABC9E3B39803F, %fd73;
	add.f64 	%fd75, %fd70, %fd74;
	sub.f64 	%fd76, %fd70, %fd75;
	add.f64 	%fd77, %fd74, %fd76;
	mov.f64 	%fd78, 0d4000000000000000;
	{
	.reg .b32 %temp; 
	mov.b64 	{%temp, %r28}, %fd78;
	}
	{
	.reg .b32 %temp; 
	mov.b64 	{%r29, %temp}, %fd78;
	}
	shl.b32 	%r30, %r28, 1;
	setp.gt.u32 	%p3, %r30, -33554433;
	and.b32  	%r31, %r28, -15728641;
	selp.b32 	%r32, %r31, %r28, %p3;
	mov.b64 	%fd79, {%r29, %r32};
	mul.rn.f64 	%fd80, %fd75, %fd79;
	neg.f64 	%fd81, %fd80;
	fma.rn.f64 	%fd82, %fd75, %fd79, %fd81;
	fma.rn.f64 	%fd83, %fd77, %fd79, %fd82;
	add.f64 	%fd4, %fd80, %fd83;
	sub.f64 	%fd84, %fd80, %fd4;
	add.f64 	%fd5, %fd83, %fd84;
	fma.rn.f64 	%fd85, %fd4, 0d3FF71547652B82FE, 0d4338000000000000;
	{
	.reg .b32 %temp; 
	mov.b64 	{%r13, %temp}, %fd85;
	}
	mov.f64 	%fd86, 0dC338000000000000;
	add.rn.f64 	%fd87, %fd85, %fd86;
	fma.rn.f64 	%fd88, %fd87, 0dBFE62E42FEFA39EF, %fd4;
	fma.rn.f64 	%fd89, %fd87, 0dBC7ABC9E3B39803F, %fd88;
	fma.rn.f64 	%fd90, %fd89, 0d3E5ADE1569CE2BDF, 0d3E928AF3FCA213EA;
	fma.rn.f64 	%fd91, %fd90, %fd89, 0d3EC71DEE62401315;
	fma.rn.f64 	%fd92, %fd91, %fd89, 0d3EFA01997C89EB71;
	fma.rn.f64 	%fd93, %fd92, %fd89, 0d3F2A01A014761F65;
	fma.rn.f64 	%fd94, %fd93, %fd89, 0d3F56C16C1852B7AF;
	fma.rn.f64 	%fd95, %fd94, %fd89, 0d3F81111111122322;
	fma.rn.f64 	%fd96, %fd95, %fd89, 0d3FA55555555502A1;
	fma.rn.f64 	%fd97, %fd96, %fd89, 0d3FC5555555555511;
	fma.rn.f64 	%fd98, %fd97, %fd89, 0d3FE000000000000B;
	fma.rn.f64 	%fd99, %fd98, %fd89, 0d3FF0000000000000;
	fma.rn.f64 	%fd100, %fd99, %fd89, 0d3FF0000000000000;
	{
	.reg .b32 %temp; 
	mov.b64 	{%r14, %temp}, %fd100;
	}
	{
	.reg .b32 %temp; 
	mov.b64 	{%temp, %r15}, %fd100;
	}
	shl.b32 	%r33, %r13, 20;
	add.s32 	%r34, %r33, %r15;
	mov.b64 	%fd108, {%r14, %r34};
	{
	.reg .b32 %temp; 
	mov.b64 	{%temp, %r35}, %fd4;
	}
	mov.b32 	%f2, %r35;
	abs.f32 	%f1, %f2;
	setp.lt.f32 	%p4, %f1, 0f4086232B;
	@%p4 bra 	$L__BB1_7;
	setp.lt.f64 	%p5, %fd4, 0d0000000000000000;
	add.f64 	%fd101, %fd4, 0d7FF0000000000000;
	selp.f64 	%fd108, 0d0000000000000000, %fd101, %p5;
	setp.geu.f32 	%p6, %f1, 0f40874800;
	@%p6 bra 	$L__BB1_7;
	shr.u32 	%r36, %r13, 31;
	add.s32 	%r37, %r13, %r36;
	shr.s32 	%r38, %r37, 1;
	shl.b32 	%r39, %r38, 20;
	add.s32 	%r40, %r15, %r39;
	mov.b64 	%fd102, {%r14, %r40};
	sub.s32 	%r41, %r13, %r38;
	shl.b32 	%r42, %r41, 20;
	add.s32 	%r43, %r42, 1072693248;
	mov.b32 	%r44, 0;
	mov.b64 	%fd103, {%r44, %r43};
	mul.f64 	%fd108, %fd103, %fd102;
$L__BB1_7:
	abs.f64 	%fd104, %fd108;
	setp.eq.f64 	%p7, %fd104, 0d7FF0000000000000;
	fma.rn.f64 	%fd105, %fd108, %fd5, %fd108;
	selp.f64 	%fd106, %fd108, %fd105, %p7;
	st.param.f64 	[func_retval0], %fd106;
	ret;

}


// ===== COMPILED SASS (sm_100) =====

	.target	sm_100

	.elftype	@"ET_EXEC"


//--------------------- .note.nv.tkinfo           --------------------------
	.section	.note.nv.tkinfo,"",@"SHT_NOTE"
	.sectionflags	@"SHF_NOTE_NV_TKINFO"
	.tkinfo
        /*0018*/ 	.word	0x00000002
        /*0030*/ 	.string	""
        /*0030*/ 	.string	"ptxas"
        /*0030*/ 	.string	"Cuda compilation tools, release 13.0, V13.0.88"
        /*0030*/ 	.string	"Build cuda_13.0.r13.0/compiler.36424714_0"
        /*0030*/ 	.string	"-arch sm_100 -m 64 "



//--------------------- .note.nv.cuinfo           --------------------------
	.section	.note.nv.cuinfo,"",@"SHT_NOTE"
	.sectionflags	@"SHF_NOTE_NV_CUINFO"
        /*0018*/ 	.short	0x0002
        /*001a*/ 	.short	0x0064
        /*001c*/ 	.short	0x0082
	.zero		2


//--------------------- .nv.info                  --------------------------
	.section	.nv.info,"",@"SHT_CUDA_INFO"
	.align	4


	//----- nvinfo : EIATTR_REGCOUNT
	.align		4
        /*0000*/ 	.byte	0x04, 0x2f
        /*0002*/ 	.short	(.L_1 - .L_0)
	.align		4
.L_0:
        /*0004*/ 	.word	index@(_Z14solving_systemPfS_S_S_S_S_ifiS_i)
        /*0008*/ 	.word	0x00000020


	//----- nvinfo : EIATTR_FRAME_SIZE
	.align		4
.L_1:
        /*000c*/ 	.byte	0x04, 0x11
        /*000e*/ 	.short	(.L_3 - .L_2)
	.align		4
.L_2:
        /*0010*/ 	.word	index@($_Z14solving_systemPfS_S_S_S_S_ifiS_i$__internal_accurate_pow)
        /*0014*/ 	.word	0x00000000


	//----- nvinfo : EIATTR_FRAME_SIZE
	.align		4
.L_3:
        /*0018*/ 	.byte	0x04, 0x11
        /*001a*/ 	.short	(.L_5 - .L_4)
	.align		4
.L_4:
        /*001c*/ 	.word	index@($__internal_0_$__cuda_sm3x_div_rn_noftz_f32_slowpath)
        /*0020*/ 	.word	0x00000000


	//----- nvinfo : EIATTR_FRAME_SIZE
	.align		4
.L_5:
        /*0024*/ 	.byte	0x04, 0x11
        /*0026*/ 	.short	(.L_7 - .L_6)
	.align		4
.L_6:
        /*0028*/ 	.word	index@(_Z14solving_systemPfS_S_S_S_S_ifiS_i)
        /*002c*/ 	.word	0x00000000


	//----- nvinfo : EIATTR_MIN_STACK_SIZE
	.align		4
.L_7:
        /*0030*/ 	.byte	0x04, 0x12
        /*0032*/ 	.short	(.L_9 - .L_8)
	.align		4
.L_8:
        /*0034*/ 	.word	index@(_Z14solving_systemPfS_S_S_S_S_ifiS_i)
        /*0038*/ 	.word	0x00000000
.L_9:


//--------------------- .nv.compat                --------------------------
	.section	.nv.compat,"",@"SHT_CUDA_COMPAT_INFO"
	.align	4
        /*0000*/ 	.byte	0x02, 0x09, 0x00, 0x00, 0x02, 0x02, 0x01, 0x00, 0x02, 0x05, 0x05, 0x00, 0x03, 0x07, 0x01, 0x01
        /*0010*/ 	.byte	0x02, 0x03, 0x00, 0x00, 0x02, 0x06, 0x01, 0x00, 0x04, 0x0b, 0x08, 0x00, 0x01, 0x00, 0x00, 0x00
        /*0020*/ 	.byte	0x00, 0x00, 0x00, 0x00


//--------------------- .nv.info._Z14solving_systemPfS_S_S_S_S_ifiS_i --------------------------
	.section	.nv.info._Z14solving_systemPfS_S_S_S_S_ifiS_i,"",@"SHT_CUDA_INFO"
	.sectionflags	@""
	.align	4


	//----- nvinfo : EIATTR_CUDA_API_VERSION
	.align		4
        /*0000*/ 	.byte	0x04, 0x37
        /*0002*/ 	.short	(.L_11 - .L_10)
.L_10:
        /*0004*/ 	.word	0x00000082


	//----- nvinfo : EIATTR_KPARAM_INFO
	.align		4
.L_11:
        /*0008*/ 	.byte	0x04, 0x17
        /*000a*/ 	.short	(.L_13 - .L_12)
.L_12:
        /*000c*/ 	.word	0x00000000
        /*0010*/ 	.short	0x000a
        /*0012*/ 	.short	0x0048
        /*0014*/ 	.byte	0x00, 0xf0, 0x11, 0x00


	//----- nvinfo : EIATTR_KPARAM_INFO
	.align		4
.L_13:
        /*0018*/ 	.byte	0x04, 0x17
        /*001a*/ 	.short	(.L_15 - .L_14)
.L_14:
        /*001c*/ 	.word	0x00000000
        /*0020*/ 	.short	0x0009
        /*0022*/ 	.short	0x0040
        /*0024*/ 	.byte	0x00, 0xf5, 0x21, 0x00


	//----- nvinfo : EIATTR_KPARAM_INFO
	.align		4
.L_15:
        /*0028*/ 	.byte	0x04, 0x17
        /*002a*/ 	.short	(.L_17 - .L_16)
.L_16:
        /*002c*/ 	.word	0x00000000
        /*0030*/ 	.short	0x0008
        /*0032*/ 	.short	0x0038
        /*0034*/ 	.byte	0x00, 0xf0, 0x11, 0x00


	//----- nvinfo : EIATTR_KPARAM_INFO
	.align		4
.L_17:
        /*0038*/ 	.byte	0x04, 0x17
        /*003a*/ 	.short	(.L_19 - .L_18)
.L_18:
        /*003c*/ 	.word	0x00000000
        /*0040*/ 	.short	0x0007
        /*0042*/ 	.short	0x0034
        /*0044*/ 	.byte	0x00, 0xf0, 0x11, 0x00


	//----- nvinfo : EIATTR_KPARAM_INFO
	.align		4
.L_19:
        /*0048*/ 	.byte	0x04, 0x17
        /*004a*/ 	.short	(.L_21 - .L_20)
.L_20:
        /*004c*/ 	.word	0x00000000
        /*0050*/ 	.short	0x0006
        /*0052*/ 	.short	0x0030
        /*0054*/ 	.byte	0x00, 0xf0, 0x11, 0x00


	//----- nvinfo : EIATTR_KPARAM_INFO
	.align		4
.L_21:
        /*0058*/ 	.byte	0x04, 0x17
        /*005a*/ 	.short	(.L_23 - .L_22)
.L_22:
        /*005c*/ 	.word	0x00000000
        /*0060*/ 	.short	0x0005
        /*0062*/ 	.short	0x0028
        /*0064*/ 	.byte	0x00, 0xf5, 0x21, 0x00


	//----- nvinfo : EIATTR_KPARAM_INFO
	.align		4
.L_23:
        /*0068*/ 	.byte	0x04, 0x17
        /*006a*/ 	.short	(.L_25 - .L_24)
.L_24:
        /*006c*/ 	.word	0x00000000
        /*0070*/ 	.short	0x0004
        /*0072*/ 	.short	0x0020
        /*0074*/ 	.byte	0x00, 0xf5, 0x21, 0x00


	//----- nvinfo : EIATTR_KPARAM_INFO
	.align		4
.L_25:
        /*0078*/ 	.byte	0x04, 0x17
        /*007a*/ 	.short	(.L_27 - .L_26)
.L_26:
        /*007c*/ 	.word	0x00000000
        /*0080*/ 	.short	0x0003
        /*0082*/ 	.short	0x0018
        /*0084*/ 	.byte	0x00, 0xf5, 0x21, 0x00


	//----- nvinfo : EIATTR_KPARAM_INFO
	.align		4
.L_27:
        /*0088*/ 	.byte	0x04, 0x17
        /*008a*/ 	.short	(.L_29 - .L_28)
.L_28:
        /*008c*/ 	.word	0x00000000
        /*0090*/ 	.short	0x0002
        /*0092*/ 	.short	0x0010
        /*0094*/ 	.byte	0x00, 0xf5, 0x21, 0x00


	//----- nvinfo : EIATTR_KPARAM_INFO
	.align		4
.L_29:
        /*0098*/ 	.byte	0x04, 0x17
        /*009a*/ 	.short	(.L_31 - .L_30)
.L_30:
        /*009c*/ 	.word	0x00000000
        /*00a0*/ 	.short	0x0001
        /*00a2*/ 	.short	0x0008
        /*00a4*/ 	.byte	0x00, 0xf5, 0x21, 0x00


	//----- nvinfo : EIATTR_KPARAM_INFO
	.align		4
.L_31:
        /*00a8*/ 	.byte	0x04, 0x17
        /*00aa*/ 	.short	(.L_33 - .L_32)
.L_32:
        /*00ac*/ 	.word	0x00000000
        /*00b0*/ 	.short	0x0000
        /*00b2*/ 	.short	0x0000
        /*00b4*/ 	.byte	0x00, 0xf5, 0x21, 0x00


	//----- nvinfo : EIATTR_SPARSE_MMA_MASK
	.align		4
.L_33:
        /*00b8*/ 	.byte	0x03, 0x50
        /*00ba*/ 	.short	0x0000


	//----- nvinfo : EIATTR_MAXREG_COUNT
	.align		4
        /*00bc*/ 	.byte	0x03, 0x1b
        /*00be*/ 	.short	0x00ff


	//----- nvinfo : EIATTR_MERCURY_ISA_VERSION
	.align		4
        /*00c0*/ 	.byte	0x03, 0x5f
        /*00c2*/ 	.short	0x0101


	//----- nvinfo : EIATTR_VRC_CTA_INIT_COUNT
	.align		4
        /*00c4*/ 	.byte	0x02, 0x4a
	.zero		1
	.zero		1


	//----- nvinfo : EIATTR_EXIT_INSTR_OFFSETS
	.align		4
        /*00c8*/ 	.byte	0x04, 0x1c
        /*00ca*/ 	.short	(.L_35 - .L_34)


	//   ....[0]....
.L_34:
        /*00cc*/ 	.word	0x00001320


	//----- nvinfo : EIATTR_CRS_STACK_SIZE
	.align		4
.L_35:
        /*00d0*/ 	.byte	0x04, 0x1e
        /*00d2*/ 	.short	(.L_37 - .L_36)
.L_36:
        /*00d4*/ 	.word	0x00000000


	//----- nvinfo : EIATTR_CBANK_PARAM_SIZE
	.align		4
.L_37:
        /*00d8*/ 	.byte	0x03, 0x19
        /*00da*/ 	.short	0x004c


	//----- nvinfo : EIATTR_PARAM_CBANK
	.align		4
        /*00dc*/ 	.byte	0x04, 0x0a
        /*00de*/ 	.short	(.L_39 - .L_38)
	.align		4
.L_38:
        /*00e0*/ 	.word	index@(.nv.constant0._Z14solving_systemPfS_S_S_S_S_ifiS_i)
        /*00e4*/ 	.short	0x0380
        /*00e6*/ 	.short	0x004c


	//----- nvinfo : EIATTR_SW_WAR
	.align		4
.L_39:
        /*00e8*/ 	.byte	0x04, 0x36
        /*00ea*/ 	.short	(.L_41 - .L_40)
.L_40:
        /*00ec*/ 	.word	0x00000008
.L_41:


//--------------------- .nv.callgraph             --------------------------
	.section	.nv.callgraph,"",@"SHT_CUDA_CALLGRAPH"
	.align	4
	.sectionentsize	8
	.align		4
        /*0000*/ 	.word	0x00000000
	.align		4
        /*0004*/ 	.word	0xffffffff
	.align		4
        /*0008*/ 	.word	0x00000000
	.align		4
        /*000c*/ 	.word	0xfffffffe
	.align		4
        /*0010*/ 	.word	0x00000000
	.align		4
        /*0014*/ 	.word	0xfffffffd
	.align		4
        /*0018*/ 	.word	0x00000000
	.align		4
        /*001c*/ 	.word	0xfffffffc


//--------------------- .text._Z14solving_systemPfS_S_S_S_S_ifiS_i --------------------------
	.section	.text._Z14solving_systemPfS_S_S_S_S_ifiS_i,"ax",@progbits
	.align	128
        .global         _Z14solving_systemPfS_S_S_S_S_ifiS_i
        .type           _Z14solving_systemPfS_S_S_S_S_ifiS_i,@function
        .size           _Z14solving_systemPfS_S_S_S_S_ifiS_i,(.L_x_25 - _Z14solving_systemPfS_S_S_S_S_ifiS_i)
        .other          _Z14solving_systemPfS_S_S_S_S_ifiS_i,@"STO_CUDA_ENTRY STV_DEFAULT"
_Z14solving_systemPfS_S_S_S_S_ifiS_i:
.text._Z14solving_systemPfS_S_S_S_S_ifiS_i:
[----:B------:R-:W-:Y:S01]  /*0000*/  LDC R1, c[0x0][0x37c] ;  /* 0x0000df00ff017b82 */ /* 0x000fe20000000800 */
[----:B------:R-:W0:Y:S01]  /*0010*/  LDCU UR7, c[0x0][0x3b0] ;  /* 0x00007600ff0777ac */ /* 0x000e220008000800 */
[----:B------:R-:W1:Y:S06]  /*0020*/  S2R R2, SR_TID.X ;  /* 0x0000000000027919 */ /* 0x000e6c0000002100 */
[----:B------:R-:W1:Y:S01]  /*0030*/  S2UR UR6, SR_CTAID.X ;  /* 0x00000000000679c3 */ /* 0x000e620000002500 */
[----:B------:R-:W2:Y:S07]  /*0040*/  LDCU.64 UR4, c[0x0][0x358] ;  /* 0x00006b00ff0477ac */ /* 0x000eae0008000a00 */
[----:B------:R-:W1:Y:S01]  /*0050*/  LDC R3, c[0x0][0x360] ;  /* 0x0000d800ff037b82 */ /* 0x000e620000000800 */
[----:B0-----:R-:W-:-:S07]  /*0060*/  ISETP.NE.AND P0, PT, RZ, UR7, PT ;  /* 0x00000007ff007c0c */ /* 0x001fce000bf05270 */
[----:B------:R-:W0:Y:S08]  /*0070*/  LDC R15, c[0x0][0x3b8] ;  /* 0x0000ee00ff0f7b82 */ /* 0x000e300000000800 */
[----:B------:R-:W3:Y:S01]  /*0080*/  LDC.64 R6, c[0x0][0x3a8] ;  /* 0x0000ea00ff067b82 */ /* 0x000ee20000000a00 */
[----:B-1----:R-:W-:-:S07]  /*0090*/  IMAD R2, R3, UR6, R2 ;  /* 0x0000000603027c24 */ /* 0x002fce000f8e0202 */
[----:B------:R-:W1:Y:S01]  /*00a0*/  @!P0 LDC.64 R12, c[0x0][0x3a8] ;  /* 0x0000ea00ff0c8b82 */ /* 0x000e620000000a00 */
[----:B------:R-:W4:Y:S07]  /*00b0*/  LDCU UR6, c[0x0][0x3b4] ;  /* 0x00007680ff0677ac */ /* 0x000f2e0008000800 */
[----:B------:R-:W5:Y:S01]  /*00c0*/  LDC.64 R8, c[0x0][0x398] ;  /* 0x0000e600ff087b82 */ /* 0x000f620000000a00 */
[----:B0-----:R-:W-:-:S07]  /*00d0*/  IMAD R3, R15, UR7, R2 ;  /* 0x000000070f037c24 */ /* 0x001fce000f8e0202 */
[----:B------:R-:W0:Y:S01]  /*00e0*/  LDC.64 R4, c[0x0][0x3a0] ;  /* 0x0000e800ff047b82 */ /* 0x000e220000000a00 */
[----:B---3--:R-:W-:-:S04]  /*00f0*/  IMAD.WIDE R6, R3, 0x4, R6 ;  /* 0x0000000403067825 */ /* 0x008fc800078e0206 */
[----:B-1----:R-:W-:-:S05]  /*0100*/  @!P0 IMAD.WIDE R12, R2, 0x4, R12 ;  /* 0x00000004020c8825 */ /* 0x002fca00078e020c */
[----:B--2---:R1:W-:Y:S01]  /*0110*/  @!P0 STG.E desc[UR4][R12.64], RZ ;  /* 0x000000ff0c008986 */ /* 0x0043e2000c101904 */
[----:B-----5:R-:W-:-:S03]  /*0120*/  IMAD.WIDE R10, R3, 0x4, R8 ;  /* 0x00000004030a7825 */ /* 0x020fc600078e0208 */
[----:B------:R-:W4:Y:S04]  /*0130*/  LDG.E R14, desc[UR4][R6.64] ;  /* 0x00000004060e7981 */ /* 0x000f28000c1e1900 */
[----:B------:R-:W2:Y:S01]  /*0140*/  LDG.E R0, desc[UR4][R10.64] ;  /* 0x000000040a007981 */ /* 0x000ea2000c1e1900 */
[----:B0-----:R-:W-:-:S05]  /*0150*/  IMAD.WIDE R4, R3, 0x4, R4 ;  /* 0x0000000403047825 */ /* 0x001fca00078e0204 */
[----:B------:R-:W2:Y:S01]  /*0160*/  LDG.E R3, desc[UR4][R4.64] ;  /* 0x0000000404037981 */ /* 0x000ea2000c1e1900 */
[C---:B------:R-:W-:Y:S01]  /*0170*/  IMAD.WIDE R16, R15.reuse, 0x4, R10 ;  /* 0x000000040f107825 */ /* 0x040fe200078e020a */
[----:B------:R-:W-:-:S03]  /*0180*/  ISETP.GE.AND P0, PT, R15, 0x1, PT ;  /* 0x000000010f00780c */ /* 0x000fc60003f06270 */
[----:B----4-:R-:W-:Y:S01]  /*0190*/  FMUL R14, R14, UR6 ;  /* 0x000000060e0e7c20 */ /* 0x010fe20008400000 */
[----:B--2---:R-:W-:-:S03]  /*01a0*/  FFMA R0, R3, UR6, R0 ;  /* 0x0000000603007c23 */ /* 0x004fc60008000000 */
[----:B------:R-:W-:-:S04]  /*01b0*/  FMUL R3, R14, UR6 ;  /* 0x000000060e037c20 */ /* 0x000fc80008400000 */
[----:B------:R-:W-:-:S05]  /*01c0*/  FFMA R19, R3, 0.5, R0 ;  /* 0x3f00000003137823 */ /* 0x000fca0000000000 */
[----:B------:R1:W-:Y:S01]  /*01d0*/  STG.E desc[UR4][R16.64], R19 ;  /* 0x0000001310007986 */ /* 0x0003e2000c101904 */
[----:B------:R-:W-:Y:S01]  /*01e0*/  IMAD.MOV.U32 R3, RZ, RZ, RZ ;  /* 0x000000ffff037224 */ /* 0x000fe200078e00ff */
[----:B------:R-:W-:Y:S06]  /*01f0*/  @!P0 BRA `(.L_x_0) ;  /* 0x0000000800388947 */ /* 0x000fec0003800000 */
[C---:B------:R-:W-:Y:S01]  /*0200*/  ISETP.GE.U32.AND P0, PT, R15.reuse, 0x10, PT ;  /* 0x000000100f00780c */ /* 0x040fe20003f06070 */
[C---:B------:R-:W-:Y:S01]  /*0210*/  IMAD R14, R15.reuse, UR7, R15 ;  /* 0x000000070f0e7c24 */ /* 0x040fe2000f8e020f */
[----:B------:R-:W-:Y:S01]  /*0220*/  LOP3.LUT R20, R15, 0xf, RZ, 0xc0, !PT ;  /* 0x0000000f0f147812 */ /* 0x000fe200078ec0ff */
[----:B-1----:R-:W-:Y:S02]  /*0230*/  HFMA2 R17, -RZ, RZ, 0, 0 ;  /* 0x00000000ff117431 */ /* 0x002fe400000001ff */
[----:B------:R-:W-:Y:S01]  /*0240*/  IMAD R0, R2, R15, RZ ;  /* 0x0000000f02007224 */ /* 0x000fe200078e02ff */
[----:B------:R-:W-:Y:S01]  /*0250*/  ISETP.NE.AND P1, PT, R20, RZ, PT ;  /* 0x000000ff1400720c */ /* 0x000fe20003f25270 */
[----:B------:R-:W-:-:S06]  /*0260*/  IMAD.MOV.U32 R3, RZ, RZ, RZ ;  /* 0x000000ffff037224 */ /* 0x000fcc00078e00ff */
[----:B------:R-:W-:Y:S06]  /*0270*/  @!P0 BRA `(.L_x_1) ;  /* 0x0000000000f48947 */ /* 0x000fec0003800000 */
[----:B------:R-:W-:Y:S01]  /*0280*/  LOP3.LUT R17, R15, 0x7ffffff0, RZ, 0xc0, !PT ;  /* 0x7ffffff00f117812 */ /* 0x000fe200078ec0ff */
[----:B------:R-:W-:Y:S01]  /*0290*/  IMAD.MOV.U32 R3, RZ, RZ, RZ ;  /* 0x000000ffff037224 */ /* 0x000fe200078e00ff */
[----:B------:R-:W-:Y:S01]  /*02a0*/  MOV R19, R0 ;  /* 0x0000000000137202 */ /* 0x000fe20000000f00 */
[----:B------:R-:W-:Y:S02]  /*02b0*/  IMAD.MOV.U32 R21, RZ, RZ, R14 ;  /* 0x000000ffff157224 */ /* 0x000fe400078e000e */
[----:B------:R-:W-:-:S07]  /*02c0*/  IMAD.MOV R16, RZ, RZ, -R17 ;  /* 0x000000ffff107224 */ /* 0x000fce00078e0a11 */
.L_x_2:
[----:B------:R-:W0:Y:S01]  /*02d0*/  LDC.64 R12, c[0x0][0x388] ;  /* 0x0000e200ff0c7b82 */ /* 0x000e220000000a00 */
[----:B------:R-:W-:-:S05]  /*02e0*/  IMAD.WIDE R10, R21, 0x4, R8 ;  /* 0x00000004150a7825 */ /* 0x000fca00078e0208 */
[----:B------:R-:W2:Y:S04]  /*02f0*/  LDG.E R24, desc[UR4][R10.64] ;  /* 0x000000040a187981 */ /* 0x000ea8000c1e1900 */
[----:B------:R-:W3:Y:S04]  /*0300*/  LDG.E R26, desc[UR4][R10.64+0x4] ;  /* 0x000004040a1a7981 */ /* 0x000ee8000c1e1900 */
[----:B------:R-:W4:Y:S04]  /*0310*/  LDG.E R23, desc[UR4][R10.64+0x8] ;  /* 0x000008040a177981 */ /* 0x000f28000c1e1900 */
[----:B------:R-:W5:Y:S01]  /*0320*/  LDG.E R28, desc[UR4][R10.64+0x3c] ;  /* 0x00003c040a1c7981 */ /* 0x000f62000c1e1900 */
[----:B0-----:R-:W-:-:S05]  /*0330*/  IMAD.WIDE R12, R19, 0x4, R12 ;  /* 0x00000004130c7825 */ /* 0x001fca00078e020c */
[----:B------:R-:W2:Y:S04]  /*0340*/  LDG.E R22, desc[UR4][R12.64] ;  /* 0x000000040c167981 */ /* 0x000ea8000c1e1900 */
[----:B------:R-:W3:Y:S04]  /*0350*/  LDG.E R25, desc[UR4][R12.64+0x4] ;  /* 0x000004040c197981 */ /* 0x000ee8000c1e1900 */
[----:B------:R-:W4:Y:S04]  /*0360*/  LDG.E R18, desc[UR4][R12.64+0x8] ;  /* 0x000008040c127981 */ /* 0x000f28000c1e1900 */
[----:B------:R-:W5:Y:S01]  /*0370*/  LDG.E R27, desc[UR4][R12.64+0x34] ;  /* 0x000034040c1b7981 */ /* 0x000f62000c1e1900 */
[----:B--2---:R-:W-:-:S03]  /*0380*/  FFMA R22, R22, R24, R3 ;  /* 0x0000001816167223 */ /* 0x004fc60000000003 */
[----:B------:R-:W2:Y:S01]  /*0390*/  LDG.E R24, desc[UR4][R10.64+0xc] ;  /* 0x00000c040a187981 */ /* 0x000ea2000c1e1900 */
[----:B---3--:R-:W-:-:S03]  /*03a0*/  FFMA R25, R25, R26, R22 ;  /* 0x0000001a19197223 */ /* 0x008fc60000000016 */
[----:B------:R-:W2:Y:S01]  /*03b0*/  LDG.E R22, desc[UR4][R12.64+0xc] ;  /* 0x00000c040c167981 */ /* 0x000ea2000c1e1900 */
[----:B----4-:R-:W-:-:S03]  /*03c0*/  FFMA R23, R18, R23, R25 ;  /* 0x0000001712177223 */ /* 0x010fc60000000019 */
[----:B------:R-:W3:Y:S04]  /*03d0*/  LDG.E R26, desc[UR4][R10.64+0x10] ;  /* 0x000010040a1a7981 */ /* 0x000ee8000c1e1900 */
[----:B------:R-:W3:Y:S04]  /*03e0*/  LDG.E R25, desc[UR4][R12.64+0x10] ;  /* 0x000010040c197981 */ /* 0x000ee8000c1e1900 */
[----:B------:R-:W4:Y:S04]  /*03f0*/  LDG.E R18, desc[UR4][R10.64+0x14] ;  /* 0x000014040a127981 */ /* 0x000f28000c1e1900 */
[----:B------:R-:W4:Y:S01]  /*0400*/  LDG.E R3, desc[UR4][R12.64+0x14] ;  /* 0x000014040c037981 */ /* 0x000f22000c1e1900 */
[----:B--2---:R-:W-:-:S03]  /*0410*/  FFMA R22, R22, R24, R23 ;  /* 0x0000001816167223 */ /* 0x004fc60000000017 */
[----:B------:R-:W2:Y:S04]  /*0420*/  LDG.E R24, desc[UR4][R10.64+0x18] ;  /* 0x000018040a187981 */ /* 0x000ea8000c1e1900 */
[----:B------:R-:W2:Y:S01]  /*0430*/  LDG.E R23, desc[UR4][R12.64+0x18] ;  /* 0x000018040c177981 */ /* 0x000ea2000c1e1900 */
[----:B---3--:R-:W-:-:S03]  /*0440*/  FFMA R22, R25, R26, R22 ;  /* 0x0000001a19167223 */ /* 0x008fc60000000016 */
[----:B------:R-:W3:Y:S04]  /*0450*/  LDG.E R26, desc[UR4][R10.64+0x1c] ;  /* 0x00001c040a1a7981 */ /* 0x000ee8000c1e1900 */
[----:B------:R-:W3:Y:S01]  /*0460*/  LDG.E R25, desc[UR4][R12.64+0x1c] ;  /* 0x00001c040c197981 */ /* 0x000ee2000c1e1900 */
[----:B----4-:R-:W-:-:S03]  /*0470*/  FFMA R22, R3, R18, R22 ;  /* 0x0000001203167223 */ /* 0x010fc60000000016 */
        /* <DEDUP_REMOVED lines=13> */
[----:B------:R-:W5:Y:S01]  /*0550*/  LDG.E R24, desc[UR4][R10.64+0x34] ;  /* 0x000034040a187981 */ /* 0x000f62000c1e1900 */
[----:B---3--:R-:W-:-:S03]  /*0560*/  FFMA R25, R25, R26, R22 ;  /* 0x0000001a19197223 */ /* 0x008fc60000000016 */
[----:B------:R-:W2:Y:S04]  /*0570*/  LDG.E R22, desc[UR4][R12.64+0x30] ;  /* 0x000030040c167981 */ /* 0x000ea8000c1e1900 */
[----:B------:R-:W3:Y:S01]  /*0580*/  LDG.E R26, desc[UR4][R12.64+0x3c] ;  /* 0x00003c040c1a7981 */ /* 0x000ee2000c1e1900 */
[----:B----4-:R-:W-:-:S03]  /*0590*/  FFMA R25, R18, R3, R25 ;  /* 0x0000000312197223 */ /* 0x010fc60000000019 */
[----:B------:R-:W4:Y:S04]  /*05a0*/  LDG.E R18, desc[UR4][R10.64+0x38] ;  /* 0x000038040a127981 */ /* 0x000f28000c1e1900 */
[----:B------:R-:W4:Y:S01]  /*05b0*/  LDG.E R3, desc[UR4][R12.64+0x38] ;  /* 0x000038040c037981 */ /* 0x000f22000c1e1900 */
[----:B------:R-:W-:-:S05]  /*05c0*/  VIADD R16, R16, 0x10 ;  /* 0x0000001010107836 */ /* 0x000fca0000000000 */
[----:B------:R-:W-:Y:S01]  /*05d0*/  ISETP.NE.AND P0, PT, R16, RZ, PT ;  /* 0x000000ff1000720c */ /* 0x000fe20003f05270 */
[----:B------:R-:W-:Y:S01]  /*05e0*/  VIADD R19, R19, 0x10 ;  /* 0x0000001013137836 */ /* 0x000fe20000000000 */
[----:B------:R-:W-:Y:S01]  /*05f0*/  IADD3 R21, PT, PT, R21, 0x10, RZ ;  /* 0x0000001015157810 */ /* 0x000fe20007ffe0ff */
[----:B--2---:R-:W-:-:S04]  /*0600*/  FFMA R22, R22, R23, R25 ;  /* 0x0000001716167223 */ /* 0x004fc80000000019 */
[----:B-----5:R-:W-:-:S04]  /*0610*/  FFMA R22, R27, R24, R22 ;  /* 0x000000181b167223 */ /* 0x020fc80000000016 */
[----:B----4-:R-:W-:-:S04]  /*0620*/  FFMA R3, R3, R18, R22 ;  /* 0x0000001203037223 */ /* 0x010fc80000000016 */
[----:B---3--:R-:W-:Y:S01]  /*0630*/  FFMA R3, R26, R28, R3 ;  /* 0x0000001c1a037223 */ /* 0x008fe20000000003 */
[----:B------:R-:W-:Y:S06]  /*0640*/  @P0 BRA `(.L_x_2) ;  /* 0xfffffffc00200947 */ /* 0x000fec000383ffff */
.L_x_1:
[----:B------:R-:W-:Y:S05]  /*0650*/  @!P1 BRA `(.L_x_0) ;  /* 0x0000000400209947 */ /* 0x000fea0003800000 */
[----:B------:R-:W-:Y:S02]  /*0660*/  ISETP.GE.U32.AND P0, PT, R20, 0x8, PT ;  /* 0x000000081400780c */ /* 0x000fe40003f06070 */
[----:B------:R-:W-:-:S04]  /*0670*/  LOP3.LUT R27, R15, 0x7, RZ, 0xc0, !PT ;  /* 0x000000070f1b7812 */ /* 0x000fc800078ec0ff */
[----:B------:R-:W-:-:S07]  /*0680*/  ISETP.NE.AND P1, PT, R27, RZ, PT ;  /* 0x000000ff1b00720c */ /* 0x000fce0003f25270 */
[----:B------:R-:W-:Y:S06]  /*0690*/  @!P0 BRA `(.L_x_3) ;  /* 0x0000000000788947 */ /* 0x000fec0003800000 */
[----:B------:R-:W0:Y:S01]  /*06a0*/  LDC.64 R10, c[0x0][0x388] ;  /* 0x0000e200ff0a7b82 */ /* 0x000e220000000a00 */
[----:B------:R-:W-:Y:S01]  /*06b0*/  IADD3 R19, PT, PT, R0, R17, RZ ;  /* 0x0000001100137210 */ /* 0x000fe20007ffe0ff */
[----:B------:R-:W-:-:S04]  /*06c0*/  IMAD.IADD R13, R17, 0x1, R14 ;  /* 0x00000001110d7824 */ /* 0x000fc800078e020e */
[----:B------:R-:W-:-:S05]  /*06d0*/  IMAD.WIDE R12, R13, 0x4, R8 ;  /* 0x000000040d0c7825 */ /* 0x000fca00078e0208 */
[----:B------:R-:W2:Y:S04]  /*06e0*/  LDG.E R20, desc[UR4][R12.64] ;  /* 0x000000040c147981 */ /* 0x000ea8000c1e1900 */
[----:B------:R-:W3:Y:S04]  /*06f0*/  LDG.E R22, desc[UR4][R12.64+0x4] ;  /* 0x000004040c167981 */ /* 0x000ee8000c1e1900 */
[----:B------:R-:W4:Y:S04]  /*0700*/  LDG.E R16, desc[UR4][R12.64+0x8] ;  /* 0x000008040c107981 */ /* 0x000f28000c1e1900 */
[----:B------:R-:W5:Y:S01]  /*0710*/  LDG.E R23, desc[UR4][R12.64+0x10] ;  /* 0x000010040c177981 */ /* 0x000f62000c1e1900 */
[----:B0-----:R-:W-:-:S03]  /*0720*/  IMAD.WIDE R10, R19, 0x4, R10 ;  /* 0x00000004130a7825 */ /* 0x001fc600078e020a */
[----:B------:R-:W5:Y:S04]  /*0730*/  LDG.E R26, desc[UR4][R12.64+0x14] ;  /* 0x000014040c1a7981 */ /* 0x000f68000c1e1900 */
[----:B------:R-:W2:Y:S04]  /*0740*/  LDG.E R18, desc[UR4][R10.64] ;  /* 0x000000040a127981 */ /* 0x000ea8000c1e1900 */
[----:B------:R-:W3:Y:S04]  /*0750*/  LDG.E R21, desc[UR4][R10.64+0x4] ;  /* 0x000004040a157981 */ /* 0x000ee8000c1e1900 */
[----:B------:R-:W4:Y:S04]  /*0760*/  LDG.E R19, desc[UR4][R10.64+0x8] ;  /* 0x000008040a137981 */ /* 0x000f28000c1e1900 */
[----:B------:R-:W5:Y:S04]  /*0770*/  LDG.E R25, desc[UR4][R12.64+0x18] ;  /* 0x000018040c197981 */ /* 0x000f68000c1e1900 */
[----:B------:R-:W5:Y:S04]  /*0780*/  LDG.E R24, desc[UR4][R10.64+0x1c] ;  /* 0x00001c040a187981 */ /* 0x000f68000c1e1900 */
[----:B------:R-:W5:Y:S01]  /*0790*/  LDG.E R29, desc[UR4][R12.64+0x1c] ;  /* 0x00001c040c1d7981 */ /* 0x000f62000c1e1900 */
[----:B--2---:R-:W-:-:S03]  /*07a0*/  FFMA R20, R18, R20, R3 ;  /* 0x0000001412147223 */ /* 0x004fc60000000003 */
[----:B------:R-:W2:Y:S04]  /*07b0*/  LDG.E R3, desc[UR4][R12.64+0xc] ;  /* 0x00000c040c037981 */ /* 0x000ea8000c1e1900 */
[----:B------:R-:W2:Y:S01]  /*07c0*/  LDG.E R18, desc[UR4][R10.64+0xc] ;  /* 0x00000c040a127981 */ /* 0x000ea2000c1e1900 */
[----:B---3--:R-:W-:-:S03]  /*07d0*/  FFMA R28, R21, R22, R20 ;  /* 0x00000016151c7223 */ /* 0x008fc60000000014 */
[----:B------:R-:W5:Y:S04]  /*07e0*/  LDG.E R22, desc[UR4][R10.64+0x10] ;  /* 0x000010040a167981 */ /* 0x000f68000c1e1900 */
[----:B------:R-:W3:Y:S04]  /*07f0*/  LDG.E R21, desc[UR4][R10.64+0x14] ;  /* 0x000014040a157981 */ /* 0x000ee8000c1e1900 */
[----:B------:R-:W3:Y:S01]  /*0800*/  LDG.E R20, desc[UR4][R10.64+0x18] ;  /* 0x000018040a147981 */ /* 0x000ee2000c1e1900 */
[----:B----4-:R-:W-:Y:S01]  /*0810*/  FFMA R19, R19, R16, R28 ;  /* 0x0000001013137223 */ /* 0x010fe2000000001c */
[----:B------:R-:W-:-:S03]  /*0820*/  VIADD R17, R17, 0x8 ;  /* 0x0000000811117836 */ /* 0x000fc60000000000 */
[----:B--2---:R-:W-:-:S04]  /*0830*/  FFMA R3, R18, R3, R19 ;  /* 0x0000000312037223 */ /* 0x004fc80000000013 */
[----:B-----5:R-:W-:-:S04]  /*0840*/  FFMA R22, R22, R23, R3 ;  /* 0x0000001716167223 */ /* 0x020fc80000000003 */
[----:B---3--:R-:W-:-:S04]  /*0850*/  FFMA R21, R21, R26, R22 ;  /* 0x0000001a15157223 */ /* 0x008fc80000000016 */
[----:B------:R-:W-:-:S04]  /*0860*/  FFMA R21, R20, R25, R21 ;  /* 0x0000001914157223 */ /* 0x000fc80000000015 */
[----:B------:R-:W-:-:S07]  /*0870*/  FFMA R3, R24, R29, R21 ;  /* 0x0000001d18037223 */ /* 0x000fce0000000015 */
.L_x_3:
        /* <DEDUP_REMOVED lines=18> */
[----:B------:R-:W-:-:S02]  /*09a0*/  VIADD R17, R17, 0x4 ;  /* 0x0000000411117836 */ /* 0x000fc40000000000 */
[----:B--2---:R-:W-:-:S04]  /*09b0*/  FFMA R16, R16, R18, R3 ;  /* 0x0000001210107223 */ /* 0x004fc80000000003 */
[----:B---3--:R-:W-:-:S04]  /*09c0*/  FFMA R16, R19, R20, R16 ;  /* 0x0000001413107223 */ /* 0x008fc80000000010 */
[----:B----4-:R-:W-:-:S04]  /*09d0*/  FFMA R16, R21, R22, R16 ;  /* 0x0000001615107223 */ /* 0x010fc80000000010 */
[----:B-----5:R-:W-:-:S07]  /*09e0*/  FFMA R3, R23, R24, R16 ;  /* 0x0000001817037223 */ /* 0x020fce0000000010 */
.L_x_4:
[----:B------:R-:W-:Y:S05]  /*09f0*/  @!P1 BRA `(.L_x_0) ;  /* 0x0000000000389947 */ /* 0x000fea0003800000 */
[----:B------:R-:W0:Y:S01]  /*0a00*/  LDC.64 R10, c[0x0][0x388] ;  /* 0x0000e200ff0a7b82 */ /* 0x000e220000000a00 */
[----:B------:R-:W-:Y:S01]  /*0a10*/  IMAD.IADD R19, R17, 0x1, R14 ;  /* 0x0000000111137824 */ /* 0x000fe200078e020e */
[----:B------:R-:W-:Y:S01]  /*0a20*/  IADD3 R17, PT, PT, R0, R17, RZ ;  /* 0x0000001100117210 */ /* 0x000fe20007ffe0ff */
[----:B------:R-:W-:-:S07]  /*0a30*/  IMAD.MOV R0, RZ, RZ, -R15 ;  /* 0x000000ffff007224 */ /* 0x000fce00078e0a0f */
.L_x_5:
[----:B------:R-:W-:-:S04]  /*0a40*/  IMAD.WIDE R12, R19, 0x4, R8 ;  /* 0x00000004130c7825 */ /* 0x000fc800078e0208 */
[----:B0-----:R-:W-:Y:S02]  /*0a50*/  IMAD.WIDE R14, R17, 0x4, R10 ;  /* 0x00000004110e7825 */ /* 0x001fe400078e020a */
[----:B------:R-:W2:Y:S04]  /*0a60*/  LDG.E R12, desc[UR4][R12.64] ;  /* 0x000000040c0c7981 */ /* 0x000ea8000c1e1900 */
[----:B------:R-:W2:Y:S01]  /*0a70*/  LDG.E R14, desc[UR4][R14.64] ;  /* 0x000000040e0e7981 */ /* 0x000ea2000c1e1900 */
[----:B------:R-:W-:Y:S01]  /*0a80*/  VIADD R0, R0, 0x1 ;  /* 0x0000000100007836 */ /* 0x000fe20000000000 */
[----:B------:R-:W-:Y:S01]  /*0a90*/  IADD3 R19, PT, PT, R19, 0x1, RZ ;  /* 0x0000000113137810 */ /* 0x000fe20007ffe0ff */
[----:B------:R-:W-:-:S03]  /*0aa0*/  VIADD R17, R17, 0x1 ;  /* 0x0000000111117836 */ /* 0x000fc60000000000 */
[----:B------:R-:W-:Y:S01]  /*0ab0*/  ISETP.NE.AND P0, PT, R0, RZ, PT ;  /* 0x000000ff0000720c */ /* 0x000fe20003f05270 */
[----:B--2---:R-:W-:-:S12]  /*0ac0*/  FFMA R3, R14, R12, R3 ;  /* 0x0000000c0e037223 */ /* 0x004fd80000000003 */
[----:B------:R-:W-:Y:S05]  /*0ad0*/  @P0 BRA `(.L_x_5) ;  /* 0xfffffffc00d80947 */ /* 0x000fea000383ffff */
.L_x_0:
[----:B------:R-:W-:Y:S01]  /*0ae0*/  I2FP.F32.S32 R0, UR7 ;  /* 0x0000000700007c45 */ /* 0x000fe20008201400 */
[----:B------:R-:W-:-:S04]  /*0af0*/  IMAD.MOV.U32 R9, RZ, RZ, 0x42bc7eda ;  /* 0x42bc7edaff097424 */ /* 0x000fc800078e00ff */
[----:B------:R-:W-:-:S04]  /*0b00*/  FMUL R0, R0, UR6 ;  /* 0x0000000600007c20 */ /* 0x000fc80008400000 */
[----:B------:R-:W-:Y:S01]  /*0b10*/  FFMA R26, R0, R9, -3.1415920257568359375 ;  /* 0xc0490fd8001a7423 */ /* 0x000fe20000000009 */
[----:B------:R-:W-:-:S03]  /*0b20*/  MOV R0, 0xb50 ;  /* 0x00000b5000007802 */ /* 0x000fc60000000f00 */
[----:B------:R0:W2:Y:S04]  /*0b30*/  F2F.F64.F32 R8, R26 ;  /* 0x0000001a00087310 */ /* 0x0000a80000201800 */
[----:B012---:R-:W-:Y:S05]  /*0b40*/  CALL.REL.NOINC `($_Z14solving_systemPfS_S_S_S_S_ifiS_i$__internal_accurate_pow) ;  /* 0x0000000c00987944 */ /* 0x007fea0003c00000 */
[----:B------:R-:W0:Y:S01]  /*0b50*/  LDC.64 R14, c[0x0][0x390] ;  /* 0x0000e400ff0e7b82 */ /* 0x000e220000000a00 */
[----:B------:R-:W1:Y:S02]  /*0b60*/  LDCU UR6, c[0x0][0x3c8] ;  /* 0x00007900ff0677ac */ /* 0x000e640008000800 */
[----:B-1----:R-:W-:-:S05]  /*0b70*/  IADD3 R11, PT, PT, R2, UR6, RZ ;  /* 0x00000006020b7c10 */ /* 0x002fca000fffe0ff */
[----:B0-----:R-:W-:-:S05]  /*0b80*/  IMAD.WIDE R14, R11, 0x4, R14 ;  /* 0x000000040b0e7825 */ /* 0x001fca00078e020e */
[----:B------:R0:W5:Y:S01]  /*0b90*/  LDG.E R0, desc[UR4][R14.64] ;  /* 0x000000040e007981 */ /* 0x000162000c1e1900 */
[----:B------:R-:W-:Y:S01]  /*0ba0*/  DADD R12, R8, 2 ;  /* 0x40000000080c7429 */ /* 0x000fe20000000000 */
[C---:B------:R-:W-:Y:S02]  /*0bb0*/  FSETP.NEU.AND P1, PT, R26.reuse, RZ, PT ;  /* 0x000000ff1a00720b */ /* 0x040fe40003f2d000 */
[----:B------:R-:W-:-:S07]  /*0bc0*/  FSETP.NEU.AND P0, PT, R26, 1, PT ;  /* 0x3f8000001a00780b */ /* 0x000fce0003f0d000 */
[----:B------:R-:W-:Y:S01]  /*0bd0*/  LOP3.LUT R12, R13, 0x7ff00000, RZ, 0xc0, !PT ;  /* 0x7ff000000d0c7812 */ /* 0x000fe200078ec0ff */
[----:B------:R-:W-:-:S03]  /*0be0*/  IMAD.MOV.U32 R13, RZ, RZ, R17 ;  /* 0x000000ffff0d7224 */ /* 0x000fc600078e0011 */
[----:B------:R-:W-:Y:S01]  /*0bf0*/  ISETP.NE.AND P2, PT, R12, 0x7ff00000, PT ;  /* 0x7ff000000c00780c */ /* 0x000fe20003f45270 */
[----:B------:R-:W-:Y:S01]  /*0c00*/  IMAD.MOV.U32 R12, RZ, RZ, R16 ;  /* 0x000000ffff0c7224 */ /* 0x000fe200078e0010 */
[----:B------:R-:W-:-:S11]  /*0c10*/  @!P1 CS2R R12, SRZ ;  /* 0x00000000000c9805 */ /* 0x000fd6000001ff00 */
[----:B0-----:R-:W-:Y:S05]  /*0c20*/  @P2 BRA `(.L_x_6) ;  /* 0x0000000000182947 */ /* 0x001fea0003800000 */
[----:B------:R-:W-:-:S13]  /*0c30*/  FSETP.NAN.AND P1, PT, R26, R26, PT ;  /* 0x0000001a1a00720b */ /* 0x000fda0003f28000 */
[----:B------:R-:W-:Y:S01]  /*0c40*/  @P1 DADD R12, R8, 2 ;  /* 0x40000000080c1429 */ /* 0x000fe20000000000 */
[----:B------:R-:W-:Y:S10]  /*0c50*/  @P1 BRA `(.L_x_6) ;  /* 0x00000000000c1947 */ /* 0x000ff40003800000 */
[----:B------:R-:W-:-:S14]  /*0c60*/  DSETP.NEU.AND P1, PT, |R8|, +INF , PT ;  /* 0x7ff000000800742a */ /* 0x000fdc0003f2d200 */
[----:B------:R-:W-:Y:S01]  /*0c70*/  @!P1 MOV R12, 0x0 ;  /* 0x00000000000c9802 */ /* 0x000fe20000000f00 */
[----:B------:R-:W-:-:S07]  /*0c80*/  @!P1 IMAD.MOV.U32 R13, RZ, RZ, 0x7ff00000 ;  /* 0x7ff00000ff0d9424 */ /* 0x000fce00078e00ff */
.L_x_6:
[----:B------:R-:W-:Y:S01]  /*0c90*/  FSEL R12, R12, RZ, P0 ;  /* 0x000000ff0c0c7208 */ /* 0x000fe20000000000 */
[----:B------:R-:W-:Y:S01]  /*0ca0*/  IMAD.MOV.U32 R14, RZ, RZ, 0x652b82fe ;  /* 0x652b82feff0e7424 */ /* 0x000fe200078e00ff */
[----:B------:R-:W-:Y:S01]  /*0cb0*/  FSEL R13, R13, 1.875, P0 ;  /* 0x3ff000000d0d7808 */ /* 0x000fe20000000000 */
[----:B------:R-:W-:Y:S01]  /*0cc0*/  UMOV UR6, 0xfefa39ef ;  /* 0xfefa39ef00067882 */ /* 0x000fe20000000000 */
[----:B------:R-:W-:Y:S01]  /*0cd0*/  MOV R15, 0x3ff71547 ;  /* 0x3ff71547000f7802 */ /* 0x000fe20000000f00 */
[----:B------:R-:W-:Y:S01]  /*0ce0*/  UMOV UR7, 0x3fe62e42 ;  /* 0x3fe62e4200077882 */ /* 0x000fe20000000000 */
[----:B------:R-:W0:Y:S02]  /*0cf0*/  LDC.64 R18, c[0x0][0x380] ;  /* 0x0000e000ff127b82 */ /* 0x000e240000000a00 */
[----:B------:R-:W-:Y:S02]  /*0d00*/  DADD R22, -RZ, -R12 ;  /* 0x00000000ff167229 */ /* 0x000fe4000000090c */
[----:B------:R-:W-:-:S08]  /*0d10*/  DFMA R14, R12, -R14, 6.75539944105574400000e+15 ;  /* 0x433800000c0e742b */ /* 0x000fd0000000080e */
[----:B------:R-:W-:Y:S01]  /*0d20*/  DADD R16, R14, -6.75539944105574400000e+15 ;  /* 0xc33800000e107429 */ /* 0x000fe20000000000 */
[----:B------:R-:W-:-:S04]  /*0d30*/  MOV R10, R23 ;  /* 0x00000017000a7202 */ /* 0x000fc80000000f00 */
[----:B------:R-:W-:-:S03]  /*0d40*/  FSETP.GEU.AND P0, PT, |R10|, 4.1917929649353027344, PT ;  /* 0x4086232b0a00780b */ /* 0x000fc60003f0e200 */
[----:B------:R-:W-:Y:S01]  /*0d50*/  DFMA R8, R16, -UR6, -R12 ;  /* 0x8000000610087c2b */ /* 0x000fe2000800080c */
[----:B------:R-:W-:Y:S01]  /*0d60*/  UMOV UR6, 0x3b39803f ;  /* 0x3b39803f00067882 */ /* 0x000fe20000000000 */
[----:B------:R-:W-:-:S06]  /*0d70*/  UMOV UR7, 0x3c7abc9e ;  /* 0x3c7abc9e00077882 */ /* 0x000fcc0000000000 */
[----:B------:R-:W-:Y:S01]  /*0d80*/  DFMA R16, R16, -UR6, R8 ;  /* 0x8000000610107c2b */ /* 0x000fe20008000008 */
[----:B------:R-:W-:Y:S01]  /*0d90*/  UMOV UR6, 0x69ce2bdf ;  /* 0x69ce2bdf00067882 */ /* 0x000fe20000000000 */
[----:B------:R-:W-:Y:S01]  /*0da0*/  IMAD.MOV.U32 R8, RZ, RZ, -0x35dec16 ;  /* 0xfca213eaff087424 */ /* 0x000fe200078e00ff */
[----:B------:R-:W-:Y:S01]  /*0db0*/  UMOV UR7, 0x3e5ade15 ;  /* 0x3e5ade1500077882 */ /* 0x000fe20000000000 */
[----:B------:R-:W-:-:S06]  /*0dc0*/  IMAD.MOV.U32 R9, RZ, RZ, 0x3e928af3 ;  /* 0x3e928af3ff097424 */ /* 0x000fcc00078e00ff */
[----:B------:R-:W-:Y:S01]  /*0dd0*/  DFMA R8, R16, UR6, R8 ;  /* 0x0000000610087c2b */ /* 0x000fe20008000008 */
[----:B------:R-:W-:Y:S01]  /*0de0*/  UMOV UR6, 0x62401315 ;  /* 0x6240131500067882 */ /* 0x000fe20000000000 */
[----:B------:R-:W-:-:S06]  /*0df0*/  UMOV UR7, 0x3ec71dee ;  /* 0x3ec71dee00077882 */ /* 0x000fcc0000000000 */
[----:B------:R-:W-:Y:S01]  /*0e00*/  DFMA R8, R16, R8, UR6 ;  /* 0x0000000610087e2b */ /* 0x000fe20008000008 */
        /* <DEDUP_REMOVED lines=20> */
[----:B------:R-:W-:-:S08]  /*0f50*/  DFMA R8, R16, R8, UR6 ;  /* 0x0000000610087e2b */ /* 0x000fd00008000008 */
[C---:B------:R-:W-:Y:S02]  /*0f60*/  DFMA R20, R16.reuse, R8, 1 ;  /* 0x3ff000001014742b */ /* 0x040fe40000000008 */
[----:B------:R-:W1:Y:S06]  /*0f70*/  LDC.64 R8, c[0x0][0x3c0] ;  /* 0x0000f000ff087b82 */ /* 0x000e6c0000000a00 */
[----:B------:R-:W-:Y:S02]  /*0f80*/  DFMA R20, R16, R20, 1 ;  /* 0x3ff000001014742b */ /* 0x000fe40000000014 */
[----:B------:R-:W-:-:S08]  /*0f90*/  DADD R16, R12, R12 ;  /* 0x000000000c107229 */ /* 0x000fd0000000000c */
[----:B------:R-:W-:Y:S01]  /*0fa0*/  DADD R16, -R16, 1 ;  /* 0x3ff0000010107429 */ /* 0x000fe20000000100 */
[----:B------:R-:W-:Y:S01]  /*0fb0*/  IMAD R23, R14, 0x100000, R21 ;  /* 0x001000000e177824 */ /* 0x000fe200078e0215 */
[----:B------:R-:W-:Y:S01]  /*0fc0*/  MOV R22, R20 ;  /* 0x0000001400167202 */ /* 0x000fe20000000f00 */
[----:B0-----:R-:W-:Y:S08]  /*0fd0*/  @!P0 BRA `(.L_x_7) ;  /* 0x0000000000348947 */ /* 0x001ff00003800000 */
[----:B------:R-:W-:Y:S01]  /*0fe0*/  FSETP.GEU.AND P1, PT, |R10|, 4.2275390625, PT ;  /* 0x408748000a00780b */ /* 0x000fe20003f2e200 */
[C---:B------:R-:W-:Y:S02]  /*0ff0*/  DADD R22, -R12.reuse, +INF ;  /* 0x7ff000000c167429 */ /* 0x040fe40000000100 */
[----:B------:R-:W-:-:S08]  /*1000*/  DSETP.GT.AND P0, PT, R12, RZ, PT ;  /* 0x000000ff0c00722a */ /* 0x000fd00003f04000 */
[----:B------:R-:W-:Y:S02]  /*1010*/  FSEL R22, R22, RZ, !P0 ;  /* 0x000000ff16167208 */ /* 0x000fe40004000000 */
[----:B------:R-:W-:Y:S01]  /*1020*/  FSEL R23, R23, RZ, !P0 ;  /* 0x000000ff17177208 */ /* 0x000fe20004000000 */
[----:B------:R-:W-:Y:S06]  /*1030*/  @P1 BRA `(.L_x_7) ;  /* 0x00000000001c1947 */ /* 0x000fec0003800000 */
[----:B------:R-:W-:Y:S01]  /*1040*/  LEA.HI R10, R14, R14, RZ, 0x1 ;  /* 0x0000000e0e0a7211 */ /* 0x000fe200078f08ff */
[----:B------:R-:W-:-:S03]  /*1050*/  IMAD.MOV.U32 R22, RZ, RZ, RZ ;  /* 0x000000ffff167224 */ /* 0x000fc600078e00ff */
[----:B------:R-:W-:-:S04]  /*1060*/  SHF.R.S32.HI R13, RZ, 0x1, R10 ;  /* 0x00000001ff0d7819 */ /* 0x000fc8000001140a */
[----:B------:R-:W-:Y:S01]  /*1070*/  LEA R21, R13, R21, 0x14 ;  /* 0x000000150d157211 */ /* 0x000fe200078ea0ff */
[----:B------:R-:W-:-:S05]  /*1080*/  IMAD.IADD R14, R14, 0x1, -R13 ;  /* 0x000000010e0e7824 */ /* 0x000fca00078e0a0d */
[----:B------:R-:W-:-:S06]  /*1090*/  LEA R23, R14, 0x3ff00000, 0x14 ;  /* 0x3ff000000e177811 */ /* 0x000fcc00078ea0ff */
[----:B------:R-:W-:-:S11]  /*10a0*/  DMUL R22, R20, R22 ;  /* 0x0000001614167228 */ /* 0x000fd60000000000 */
.L_x_7:
[----:B------:R-:W-:Y:S01]  /*10b0*/  DMUL R16, R16, R22 ;  /* 0x0000001610107228 */ /* 0x000fe20000000000 */
[----:B-1----:R-:W-:-:S04]  /*10c0*/  IMAD.WIDE R12, R11, 0x4, R8 ;  /* 0x000000040b0c7825 */ /* 0x002fc800078e0208 */
[----:B------:R-:W-:-:S05]  /*10d0*/  IMAD.WIDE R18, R2, 0x4, R18 ;  /* 0x0000000402127825 */ /* 0x000fca00078e0212 */
[----:B------:R-:W0:Y:S02]  /*10e0*/  F2F.F32.F64 R17, R16 ;  /* 0x0000001000117310 */ /* 0x000e240000301000 */
[----:B0----5:R-:W-:-:S05]  /*10f0*/  FMUL R15, R17, R0 ;  /* 0x00000000110f7220 */ /* 0x021fca0000400000 */
[----:B------:R0:W-:Y:S04]  /*1100*/  STG.E desc[UR4][R12.64], R15 ;  /* 0x0000000f0c007986 */ /* 0x0001e8000c101904 */
[----:B------:R-:W2:Y:S01]  /*1110*/  LDG.E R11, desc[UR4][R18.64] ;  /* 0x00000004120b7981 */ /* 0x000ea2000c1e1900 */
[----:B------:R-:W-:Y:S01]  /*1120*/  BSSY.RECONVERGENT B0, `(.L_x_8) ;  /* 0x0000014000007945 */ /* 0x000fe20003800200 */
[----:B------:R-:W-:Y:S02]  /*1130*/  MOV R21, RZ ;  /* 0x000000ff00157202 */ /* 0x000fe40000000f00 */
[----:B--2---:R-:W-:-:S13]  /*1140*/  FSETP.NEU.AND P0, PT, R11, RZ, PT ;  /* 0x000000ff0b00720b */ /* 0x004fda0003f0d000 */
[----:B0-----:R-:W-:Y:S05]  /*1150*/  @!P0 BRA `(.L_x_9) ;  /* 0x0000000000408947 */ /* 0x001fea0003800000 */
[----:B------:R-:W-:-:S05]  /*1160*/  IMAD.WIDE R8, R2, 0x4, R8 ;  /* 0x0000000402087825 */ /* 0x000fca00078e0208 */
[----:B------:R-:W2:Y:S01]  /*1170*/  LDG.E R0, desc[UR4][R8.64] ;  /* 0x0000000408007981 */ /* 0x000ea2000c1e1900 */
[----:B------:R-:W0:Y:S01]  /*1180*/  MUFU.RCP R2, R11 ;  /* 0x0000000b00027308 */ /* 0x000e220000001000 */
[----:B------:R-:W-:Y:S01]  /*1190*/  BSSY.RECONVERGENT B1, `(.L_x_9) ;  /* 0x000000c000017945 */ /* 0x000fe20003800200 */
[----:B0-----:R-:W-:-:S04]  /*11a0*/  FFMA R13, -R11, R2, 1 ;  /* 0x3f8000000b0d7423 */ /* 0x001fc80000000102 */
[----:B------:R-:W-:Y:S01]  /*11b0*/  FFMA R13, R2, R13, R2 ;  /* 0x0000000d020d7223 */ /* 0x000fe20000000002 */
[----:B--2---:R-:W-:-:S04]  /*11c0*/  FADD R0, R0, -R3 ;  /* 0x8000000300007221 */ /* 0x004fc80000000000 */
[----:B------:R-:W0:Y:S01]  /*11d0*/  FCHK P0, R0, R11 ;  /* 0x0000000b00007302 */ /* 0x000e220000000000 */
[----:B------:R-:W-:-:S04]  /*11e0*/  FFMA R2, R0, R13, RZ ;  /* 0x0000000d00027223 */ /* 0x000fc800000000ff */
[----:B------:R-:W-:-:S04]  /*11f0*/  FFMA R3, -R11, R2, R0 ;  /* 0x000000020b037223 */ /* 0x000fc80000000100 */
[----:B------:R-:W-:Y:S01]  /*1200*/  FFMA R21, R13, R3, R2 ;  /* 0x000000030d157223 */ /* 0x000fe20000000002 */
[----:B0-----:R-:W-:Y:S06]  /*1210*/  @!P0 BRA `(.L_x_10) ;  /* 0x00000000000c8947 */ /* 0x001fec0003800000 */
[----:B------:R-:W-:-:S07]  /*1220*/  MOV R2, 0x1240 ;  /* 0x0000124000027802 */ /* 0x000fce0000000f00 */
[----:B------:R-:W-:Y:S05]  /*1230*/  CALL.REL.NOINC `($__internal_0_$__cuda_sm3x_div_rn_noftz_f32_slowpath) ;  /* 0x00000000003c7944 */ /* 0x000fea0003c00000 */
[----:B------:R-:W-:-:S07]  /*1240*/  IMAD.MOV.U32 R21, RZ, RZ, R0 ;  /* 0x000000ffff157224 */ /* 0x000fce00078e0000 */
.L_x_10:
[----:B------:R-:W-:Y:S05]  /*1250*/  BSYNC.RECONVERGENT B1 ;  /* 0x0000000000017941 */ /* 0x000fea0003800200 */
.L_x_9:
[----:B------:R-:W-:Y:S05]  /*1260*/  BSYNC.RECONVERGENT B0 ;  /* 0x0000000000007941 */ /* 0x000fea0003800200 */
.L_x_8:
[----:B------:R-:W0:Y:S01]  /*1270*/  LDC R9, c[0x0][0x3b8] ;  /* 0x0000ee00ff097b82 */ /* 0x000e220000000800 */
[----:B------:R-:W1:Y:S01]  /*1280*/  LDCU UR6, c[0x0][0x3b4] ;  /* 0x00007680ff0677ac */ /* 0x000e620008000800 */
[----:B0-----:R-:W-:-:S05]  /*1290*/  IMAD.WIDE R2, R9, 0x4, R6 ;  /* 0x0000000409027825 */ /* 0x001fca00078e0206 */
[----:B------:R-:W-:Y:S04]  /*12a0*/  STG.E desc[UR4][R2.64], R21 ;  /* 0x0000001502007986 */ /* 0x000fe8000c101904 */
[----:B------:R-:W2:Y:S04]  /*12b0*/  LDG.E R6, desc[UR4][R6.64] ;  /* 0x0000000406067981 */ /* 0x000ea8000c1e1900 */
[----:B------:R-:W3:Y:S01]  /*12c0*/  LDG.E R0, desc[UR4][R4.64] ;  /* 0x0000000404007981 */ /* 0x000ee2000c1e1900 */
[----:B--2---:R-:W-:-:S04]  /*12d0*/  FADD R8, R6, R21 ;  /* 0x0000001506087221 */ /* 0x004fc80000000000 */
[----:B-1----:R-:W-:Y:S01]  /*12e0*/  FMUL R11, R8, UR6 ;  /* 0x00000006080b7c20 */ /* 0x002fe20008400000 */
[----:B------:R-:W-:-:S04]  /*12f0*/  IMAD.WIDE R8, R9, 0x4, R4 ;  /* 0x0000000409087825 */ /* 0x000fc800078e0204 */
[----:B---3--:R-:W-:-:S05]  /*1300*/  FFMA R11, R11, 0.5, R0 ;  /* 0x3f0000000b0b7823 */ /* 0x008fca0000000000 */
[----:B------:R-:W-:Y:S01]  /*1310*/  STG.E desc[UR4][R8.64], R11 ;  /* 0x0000000b08007986 */ /* 0x000fe2000c101904 */
[----:B------:R-:W-:Y:S05]  /*1320*/  EXIT ;  /* 0x000000000000794d */ /* 0x000fea0003800000 */
        .weak           $__internal_0_$__cuda_sm3x_div_rn_noftz_f32_slowpath
        .type           $__internal_0_$__cuda_sm3x_div_rn_noftz_f32_slowpath,@function
        .size           $__internal_0_$__cuda_sm3x_div_rn_noftz_f32_slowpath,($_Z14solving_systemPfS_S_S_S_S_ifiS_i$__internal_accurate_pow - $__internal_0_$__cuda_sm3x_div_rn_noftz_f32_slowpath)
$__internal_0_$__cuda_sm3x_div_rn_noftz_f32_slowpath:
[----:B------:R-:W-:Y:S01]  /*1330*/  SHF.R.U32.HI R9, RZ, 0x17, R11 ;  /* 0x00000017ff097819 */ /* 0x000fe2000001160b */
[----:B------:R-:W-:Y:S01]  /*1340*/  BSSY.RECONVERGENT B2, `(.L_x_11) ;  /* 0x0000064000027945 */ /* 0x000fe20003800200 */
[----:B------:R-:W-:Y:S02]  /*1350*/  SHF.R.U32.HI R3, RZ, 0x17, R0 ;  /* 0x00000017ff037819 */ /* 0x000fe40000011600 */
[----:B------:R-:W-:Y:S02]  /*1360*/  LOP3.LUT R9, R9, 0xff, RZ, 0xc0, !PT ;  /* 0x000000ff09097812 */ /* 0x000fe400078ec0ff */
[----:B------:R-:W-:Y:S02]  /*1370*/  LOP3.LUT R14, R3, 0xff, RZ, 0xc0, !PT ;  /* 0x000000ff030e7812 */ /* 0x000fe400078ec0ff */
[----:B------:R-:W-:Y:S02]  /*1380*/  IADD3 R12, PT, PT, R9, -0x1, RZ ;  /* 0xffffffff090c7810 */ /* 0x000fe40007ffe0ff */
[----:B------:R-:W-:Y:S01]  /*1390*/  MOV R10, R0 ;  /* 0x00000000000a7202 */ /* 0x000fe20000000f00 */
[----:B------:R-:W-:Y:S01]  /*13a0*/  VIADD R13, R14, 0xffffffff ;  /* 0xffffffff0e0d7836 */ /* 0x000fe20000000000 */
[----:B------:R-:W-:-:S04]  /*13b0*/  ISETP.GT.U32.AND P0, PT, R12, 0xfd, PT ;  /* 0x000000fd0c00780c */ /* 0x000fc80003f04070 */
[----:B------:R-:W-:-:S13]  /*13c0*/  ISETP.GT.U32.OR P0, PT, R13, 0xfd, P0 ;  /* 0x000000fd0d00780c */ /* 0x000fda0000704470 */
[----:B------:R-:W-:Y:S01]  /*13d0*/  @!P0 IMAD.MOV.U32 R8, RZ, RZ, RZ ;  /* 0x000000ffff088224 */ /* 0x000fe200078e00ff */
[----:B------:R-:W-:Y:S06]  /*13e0*/  @!P0 BRA `(.L_x_12) ;  /* 0x0000000000608947 */ /* 0x000fec0003800000 */
[----:B------:R-:W-:Y:S02]  /*13f0*/  FSETP.GTU.FTZ.AND P0, PT, |R0|, +INF , PT ;  /* 0x7f8000000000780b */ /* 0x000fe40003f1c200 */
[----:B------:R-:W-:Y:S02]  /*1400*/  FSETP.GTU.FTZ.AND P1, PT, |R11|, +INF , PT ;  /* 0x7f8000000b00780b */ /* 0x000fe40003f3c200 */
[----:B------:R-:W-:Y:S02]  /*1410*/  MOV R3, R11 ;  /* 0x0000000b00037202 */ /* 0x000fe40000000f00 */
[----:B------:R-:W-:-:S13]  /*1420*/  PLOP3.LUT P0, PT, P0, P1, PT, 0xf8, 0x8f ;  /* 0x00000000008f781c */ /* 0x000fda0000703f70 */
[----:B------:R-:W-:Y:S05]  /*1430*/  @P0 BRA `(.L_x_13) ;  /* 0x00000004004c0947 */ /* 0x000fea0003800000 */
[----:B------:R-:W-:-:S13]  /*1440*/  LOP3.LUT P0, RZ, R11, 0x7fffffff, R10, 0xc8, !PT ;  /* 0x7fffffff0bff7812 */ /* 0x000fda000780c80a */
[----:B------:R-:W-:Y:S05]  /*1450*/  @!P0 BRA `(.L_x_14) ;  /* 0x00000004003c8947 */ /* 0x000fea0003800000 */
[C---:B------:R-:W-:Y:S02]  /*1460*/  FSETP.NEU.FTZ.AND P2, PT, |R0|.reuse, +INF , PT ;  /* 0x7f8000000000780b */ /* 0x040fe40003f5d200 */
[----:B------:R-:W-:Y:S02]  /*1470*/  FSETP.NEU.FTZ.AND P1, PT, |R3|, +INF , PT ;  /* 0x7f8000000300780b */ /* 0x000fe40003f3d200 */
[----:B------:R-:W-:-:S11]  /*1480*/  FSETP.NEU.FTZ.AND P0, PT, |R0|, +INF , PT ;  /* 0x7f8000000000780b */ /* 0x000fd60003f1d200 */
[----:B------:R-:W-:Y:S05]  /*1490*/  @!P1 BRA !P2, `(.L_x_14) ;  /* 0x00000004002c9947 */ /* 0x000fea0005000000 */
[----:B------:R-:W-:-:S04]  /*14a0*/  LOP3.LUT P2, RZ, R10, 0x7fffffff, RZ, 0xc0, !PT ;  /* 0x7fffffff0aff7812 */ /* 0x000fc8000784c0ff */
[----:B------:R-:W-:-:S13]  /*14b0*/  PLOP3.LUT P1, PT, P1, P2, PT, 0x2f, 0xf2 ;  /* 0x0000000000f2781c */ /* 0x000fda0000f24577 */
[----:B------:R-:W-:Y:S05]  /*14c0*/  @P1 BRA `(.L_x_15) ;  /* 0x0000000400181947 */ /* 0x000fea0003800000 */
[----:B------:R-:W-:-:S04]  /*14d0*/  LOP3.LUT P1, RZ, R11, 0x7fffffff, RZ, 0xc0, !PT ;  /* 0x7fffffff0bff7812 */ /* 0x000fc8000782c0ff */
[----:B------:R-:W-:-:S13]  /*14e0*/  PLOP3.LUT P0, PT, P0, P1, PT, 0x2f, 0xf2 ;  /* 0x0000000000f2781c */ /* 0x000fda0000702577 */
[----:B------:R-:W-:Y:S05]  /*14f0*/  @P0 BRA `(.L_x_16) ;  /* 0x0000000400000947 */ /* 0x000fea0003800000 */
[----:B------:R-:W-:Y:S02]  /*1500*/  ISETP.GE.AND P0, PT, R13, RZ, PT ;  /* 0x000000ff0d00720c */ /* 0x000fe40003f06270 */
[----:B------:R-:W-:-:S11]  /*1510*/  ISETP.GE.AND P1, PT, R12, RZ, PT ;  /* 0x000000ff0c00720c */ /* 0x000fd60003f26270 */
[----:B------:R-:W-:Y:S01]  /*1520*/  @P0 IMAD.MOV.U32 R8, RZ, RZ, RZ ;  /* 0x000000ffff080224 */ /* 0x000fe200078e00ff */
[----:B------:R-:W-:Y:S01]  /*1530*/  @!P0 MOV R8, 0xffffffc0 ;  /* 0xffffffc000088802 */ /* 0x000fe20000000f00 */
[----:B------:R-:W-:Y:S01]  /*1540*/  @!P0 FFMA R10, R0, 1.84467440737095516160e+19, RZ ;  /* 0x5f800000000a8823 */ /* 0x000fe200000000ff */
[----:B------:R-:W-:-:S03]  /*1550*/  @!P1 FFMA R11, R3, 1.84467440737095516160e+19, RZ ;  /* 0x5f800000030b9823 */ /* 0x000fc600000000ff */
[----:B------:R-:W-:-:S07]  /*1560*/  @!P1 VIADD R8, R8, 0x40 ;  /* 0x0000004008089836 */ /* 0x000fce0000000000 */
.L_x_12:
[----:B------:R-:W-:Y:S01]  /*1570*/  LEA R0, R9, 0xc0800000, 0x17 ;  /* 0xc080000009007811 */ /* 0x000fe200078eb8ff */
[----:B------:R-:W-:Y:S01]  /*1580*/  VIADD R3, R14, 0xffffff81 ;  /* 0xffffff810e037836 */ /* 0x000fe20000000000 */
[----:B------:R-:W-:Y:S02]  /*1590*/  BSSY.RECONVERGENT B3, `(.L_x_17) ;  /* 0x0000035000037945 */ /* 0x000fe40003800200 */
[----:B------:R-:W-:Y:S01]  /*15a0*/  IADD3 R11, PT, PT, -R0, R11, RZ ;  /* 0x0000000b000b7210 */ /* 0x000fe20007ffe1ff */
[C---:B------:R-:W-:Y:S01]  /*15b0*/  IMAD R0, R3.reuse, -0x800000, R10 ;  /* 0xff80000003007824 */ /* 0x040fe200078e020a */
[----:B------:R-:W-:Y:S02]  /*15c0*/  IADD3 R9, PT, PT, R3, 0x7f, -R9 ;  /* 0x0000007f03097810 */ /* 0x000fe40007ffe809 */
[----:B------:R-:W0:Y:S01]  /*15d0*/  MUFU.RCP R12, R11 ;  /* 0x0000000b000c7308 */ /* 0x000e220000001000 */
[----:B------:R-:W-:Y:S01]  /*15e0*/  FADD.FTZ R13, -R11, -RZ ;  /* 0x800000ff0b0d7221 */ /* 0x000fe20000010100 */
[----:B------:R-:W-:-:S03]  /*15f0*/  IADD3 R9, PT, PT, R9, R8, RZ ;  /* 0x0000000809097210 */ /* 0x000fc60007ffe0ff */
[----:B0-----:R-:W-:-:S04]  /*1600*/  FFMA R15, R12, R13, 1 ;  /* 0x3f8000000c0f7423 */ /* 0x001fc8000000000d */
[----:B------:R-:W-:-:S04]  /*1610*/  FFMA R17, R12, R15, R12 ;  /* 0x0000000f0c117223 */ /* 0x000fc8000000000c */
[----:B------:R-:W-:-:S04]  /*1620*/  FFMA R10, R0, R17, RZ ;  /* 0x00000011000a7223 */ /* 0x000fc800000000ff */
[----:B------:R-:W-:-:S04]  /*1630*/  FFMA R15, R13, R10, R0 ;  /* 0x0000000a0d0f7223 */ /* 0x000fc80000000000 */
[----:B------:R-:W-:-:S04]  /*1640*/  FFMA R10, R17, R15, R10 ;  /* 0x0000000f110a7223 */ /* 0x000fc8000000000a */
[----:B------:R-:W-:-:S04]  /*1650*/  FFMA R13, R13, R10, R0 ;  /* 0x0000000a0d0d7223 */ /* 0x000fc80000000000 */
[----:B------:R-:W-:-:S05]  /*1660*/  FFMA R0, R17, R13, R10 ;  /* 0x0000000d11007223 */ /* 0x000fca000000000a */
[----:B------:R-:W-:-:S04]  /*1670*/  SHF.R.U32.HI R3, RZ, 0x17, R0 ;  /* 0x00000017ff037819 */ /* 0x000fc80000011600 */
[----:B------:R-:W-:-:S05]  /*1680*/  LOP3.LUT R3, R3, 0xff, RZ, 0xc0, !PT ;  /* 0x000000ff03037812 */ /* 0x000fca00078ec0ff */
[----:B------:R-:W-:-:S05]  /*1690*/  IMAD.IADD R11, R3, 0x1, R9 ;  /* 0x00000001030b7824 */ /* 0x000fca00078e0209 */
[----:B------:R-:W-:-:S04]  /*16a0*/  IADD3 R3, PT, PT, R11, -0x1, RZ ;  /* 0xffffffff0b037810 */ /* 0x000fc80007ffe0ff */
[----:B------:R-:W-:-:S13]  /*16b0*/  ISETP.GE.U32.AND P0, PT, R3, 0xfe, PT ;  /* 0x000000fe0300780c */ /* 0x000fda0003f06070 */
[----:B------:R-:W-:Y:S05]  /*16c0*/  @!P0 BRA `(.L_x_18) ;  /* 0x0000000000808947 */ /* 0x000fea0003800000 */
[----:B------:R-:W-:-:S13]  /*16d0*/  ISETP.GT.AND P0, PT, R11, 0xfe, PT ;  /* 0x000000fe0b00780c */ /* 0x000fda0003f04270 */
[----:B------:R-:W-:Y:S05]  /*16e0*/  @P0 BRA `(.L_x_19) ;  /* 0x00000000006c0947 */ /* 0x000fea0003800000 */
[----:B------:R-:W-:-:S13]  /*16f0*/  ISETP.GE.AND P0, PT, R11, 0x1, PT ;  /* 0x000000010b00780c */ /* 0x000fda0003f06270 */
[----:B------:R-:W-:Y:S05]  /*1700*/  @P0 BRA `(.L_x_20) ;  /* 0x0000000000740947 */ /* 0x000fea0003800000 */
[----:B------:R-:W-:Y:S02]  /*1710*/  ISETP.GE.AND P0, PT, R11, -0x18, PT ;  /* 0xffffffe80b00780c */ /* 0x000fe40003f06270 */
[----:B------:R-:W-:-:S11]  /*1720*/  LOP3.LUT R0, R0, 0x80000000, RZ, 0xc0, !PT ;  /* 0x8000000000007812 */ /* 0x000fd600078ec0ff */
[----:B------:R-:W-:Y:S05]  /*1730*/  @!P0 BRA `(.L_x_20) ;  /* 0x0000000000688947 */ /* 0x000fea0003800000 */
[CCC-:B------:R-:W-:Y:S01]  /*1740*/  FFMA.RZ R3, R17.reuse, R13.reuse, R10.reuse ;  /* 0x0000000d11037223 */ /* 0x1c0fe2000000c00a */
[-CC-:B------:R-:W-:Y:S01]  /*1750*/  FFMA.RM R8, R17, R13.reuse, R10.reuse ;  /* 0x0000000d11087223 */ /* 0x180fe2000000400a */
[C---:B------:R-:W-:Y:S02]  /*1760*/  ISETP.NE.AND P2, PT, R11.reuse, RZ, PT ;  /* 0x000000ff0b00720c */ /* 0x040fe40003f45270 */
[----:B------:R-:W-:Y:S02]  /*1770*/  ISETP.NE.AND P1, PT, R11, RZ, PT ;  /* 0x000000ff0b00720c */ /* 0x000fe40003f25270 */
[----:B------:R-:W-:Y:S01]  /*1780*/  LOP3.LUT R9, R3, 0x7fffff, RZ, 0xc0, !PT ;  /* 0x007fffff03097812 */ /* 0x000fe200078ec0ff */
[----:B------:R-:W-:Y:S01]  /*1790*/  FFMA.RP R3, R17, R13, R10 ;  /* 0x0000000d11037223 */ /* 0x000fe2000000800a */
[C---:B------:R-:W-:Y:S01]  /*17a0*/  VIADD R10, R11.reuse, 0x20 ;  /* 0x000000200b0a7836 */ /* 0x040fe20000000000 */
[----:B------:R-:W-:Y:S02]  /*17b0*/  IADD3 R11, PT, PT, -R11, RZ, RZ ;  /* 0x000000ff0b0b7210 */ /* 0x000fe40007ffe1ff */
[----:B------:R-:W-:-:S02]  /*17c0*/  LOP3.LUT R9, R9, 0x800000, RZ, 0xfc, !PT ;  /* 0x0080000009097812 */ /* 0x000fc400078efcff */
[----:B------:R-:W-:Y:S02]  /*17d0*/  FSETP.NEU.FTZ.AND P0, PT, R3, R8, PT ;  /* 0x000000080300720b */ /* 0x000fe40003f1d000 */
[----:B------:R-:W-:Y:S02]  /*17e0*/  SHF.L.U32 R10, R9, R10, RZ ;  /* 0x0000000a090a7219 */ /* 0x000fe400000006ff */
[----:B------:R-:W-:Y:S02]  /*17f0*/  SEL R8, R11, RZ, P2 ;  /* 0x000000ff0b087207 */ /* 0x000fe40001000000 */
[----:B------:R-:W-:Y:S02]  /*1800*/  ISETP.NE.AND P1, PT, R10, RZ, P1 ;  /* 0x000000ff0a00720c */ /* 0x000fe40000f25270 */
[----:B------:R-:W-:Y:S02]  /*1810*/  SHF.R.U32.HI R8, RZ, R8, R9 ;  /* 0x00000008ff087219 */ /* 0x000fe40000011609 */
[----:B------:R-:W-:-:S02]  /*1820*/  PLOP3.LUT P0, PT, P0, P1, PT, 0xf8, 0x8f ;  /* 0x00000000008f781c */ /* 0x000fc40000703f70 */
[----:B------:R-:W-:Y:S02]  /*1830*/  SHF.R.U32.HI R10, RZ, 0x1, R8 ;  /* 0x00000001ff0a7819 */ /* 0x000fe40000011608 */
[----:B------:R-:W-:-:S04]  /*1840*/  SEL R3, RZ, 0x1, !P0 ;  /* 0x00000001ff037807 */ /* 0x000fc80004000000 */
[----:B------:R-:W-:-:S04]  /*1850*/  LOP3.LUT R3, R3, 0x1, R10, 0xf8, !PT ;  /* 0x0000000103037812 */ /* 0x000fc800078ef80a */
[----:B------:R-:W-:-:S05]  /*1860*/  LOP3.LUT R3, R3, R8, RZ, 0xc0, !PT ;  /* 0x0000000803037212 */ /* 0x000fca00078ec0ff */
[----:B------:R-:W-:-:S05]  /*1870*/  IMAD.IADD R3, R10, 0x1, R3 ;  /* 0x000000010a037824 */ /* 0x000fca00078e0203 */
[----:B------:R-:W-:Y:S01]  /*1880*/  LOP3.LUT R0, R3, R0, RZ, 0xfc, !PT ;  /* 0x0000000003007212 */ /* 0x000fe200078efcff */
[----:B------:R-:W-:Y:S06]  /*1890*/  BRA `(.L_x_20) ;  /* 0x0000000000107947 */ /* 0x000fec0003800000 */
.L_x_19:
[----:B------:R-:W-:-:S04]  /*18a0*/  LOP3.LUT R0, R0, 0x80000000, RZ, 0xc0, !PT ;  /* 0x8000000000007812 */ /* 0x000fc800078ec0ff */
[----:B------:R-:W-:Y:S01]  /*18b0*/  LOP3.LUT R0, R0, 0x7f800000, RZ, 0xfc, !PT ;  /* 0x7f80000000007812 */ /* 0x000fe200078efcff */
[----:B------:R-:W-:Y:S06]  /*18c0*/  BRA `(.L_x_20) ;  /* 0x0000000000047947 */ /* 0x000fec0003800000 */
.L_x_18:
[----:B------:R-:W-:-:S07]  /*18d0*/  LEA R0, R9, R0, 0x17 ;  /* 0x0000000009007211 */ /* 0x000fce00078eb8ff */
.L_x_20:
[----:B------:R-:W-:Y:S05]  /*18e0*/  BSYNC.RECONVERGENT B3 ;  /* 0x0000000000037941 */ /* 0x000fea0003800200 */
.L_x_17:
[----:B------:R-:W-:Y:S05]  /*18f0*/  BRA `(.L_x_21) ;  /* 0x0000000000207947 */ /* 0x000fea0003800000 */
.L_x_16:
[----:B------:R-:W-:-:S04]  /*1900*/  LOP3.LUT R0, R11, 0x80000000, R10, 0x48, !PT ;  /* 0x800000000b007812 */ /* 0x000fc800078e480a */
[----:B------:R-:W-:Y:S01]  /*1910*/  LOP3.LUT R0, R0, 0x7f800000, RZ, 0xfc, !PT ;  /* 0x7f80000000007812 */ /* 0x000fe200078efcff */
[----:B------:R-:W-:Y:S06]  /*1920*/  BRA `(.L_x_21) ;  /* 0x0000000000147947 */ /* 0x000fec0003800000 */
.L_x_15:
[----:B------:R-:W-:Y:S01]  /*1930*/  LOP3.LUT R0, R11, 0x80000000, R10, 0x48, !PT ;  /* 0x800000000b007812 */ /* 0x000fe200078e480a */
[----:B------:R-:W-:Y:S06]  /*1940*/  BRA `(.L_x_21) ;  /* 0x00000000000c7947 */ /* 0x000fec0003800000 */
.L_x_14:
[----:B------:R-:W0:Y:S01]  /*1950*/  MUFU.RSQ R0, -QNAN ;  /* 0xffc0000000007908 */ /* 0x000e220000001400 */
[----:B------:R-:W-:Y:S05]  /*1960*/  BRA `(.L_x_21) ;  /* 0x0000000000047947 */ /* 0x000fea0003800000 */
.L_x_13:
[----:B------:R-:W-:-:S07]  /*1970*/  FADD.FTZ R0, R0, R3 ;  /* 0x0000000300007221 */ /* 0x000fce0000010000 */
.L_x_21:
[----:B------:R-:W-:Y:S05]  /*1980*/  BSYNC.RECONVERGENT B2 ;  /* 0x0000000000027941 */ /* 0x000fea0003800200 */
.L_x_11:
[----:B------:R-:W-:-:S04]  /*1990*/  IMAD.MOV.U32 R3, RZ, RZ, 0x0 ;  /* 0x00000000ff037424 */ /* 0x000fc800078e00ff */
[----:B0-----:R-:W-:Y:S05]  /*19a0*/  RET.REL.NODEC R2 `(_Z14solving_systemPfS_S_S_S_S_ifiS_i) ;  /* 0xffffffe402947950 */ /* 0x001fea0003c3ffff */
        .type           $_Z14solving_systemPfS_S_S_S_S_ifiS_i$__internal_accurate_pow,@function
        .size           $_Z14solving_systemPfS_S_S_S_S_ifiS_i$__internal_accurate_pow,(.L_x_25 - $_Z14solving_systemPfS_S_S_S_S_ifiS_i$__internal_accurate_pow)
$_Z14solving_systemPfS_S_S_S_S_ifiS_i$__internal_accurate_pow:
[----:B------:R-:W-:Y:S01]  /*19b0*/  DADD R20, -RZ, |R8| ;  /* 0x00000000ff147229 */ /* 0x000fe20000000508 */
[----:B------:R-:W-:Y:S01]  /*19c0*/  MOV R18, RZ ;  /* 0x000000ff00127202 */ /* 0x000fe20000000f00 */
[----:B------:R-:W-:Y:S01]  /*19d0*/  IMAD.MOV.U32 R16, RZ, RZ, 0x41ad3b5a ;  /* 0x41ad3b5aff107424 */ /* 0x000fe200078e00ff */
[----:B------:R-:W-:Y:S01]  /*19e0*/  MOV R17, 0x3ed0f5d2 ;  /* 0x3ed0f5d200117802 */ /* 0x000fe20000000f00 */
[----:B------:R-:W-:Y:S01]  /*19f0*/  UMOV UR6, 0x7d2cafe2 ;  /* 0x7d2cafe200067882 */ /* 0x000fe20000000000 */
[----:B------:R-:W-:Y:S01]  /*1a00*/  UMOV UR7, 0x3eb0f5ff ;  /* 0x3eb0f5ff00077882 */ /* 0x000fe20000000000 */
[----:B------:R-:W-:Y:S01]  /*1a10*/  UMOV UR8, 0x3b39803f ;  /* 0x3b39803f00087882 */ /* 0x000fe20000000000 */
[----:B------:R-:W-:-:S03]  /*1a20*/  UMOV UR9, 0x3c7abc9e ;  /* 0x3c7abc9e00097882 */ /* 0x000fc60000000000 */
[----:B------:R-:W-:Y:S02]  /*1a30*/  ISETP.GT.U32.AND P0, PT, R21, 0xfffff, PT ;  /* 0x000fffff1500780c */ /* 0x000fe40003f04070 */
[----:B------:R-:W-:Y:S02]  /*1a40*/  MOV R10, R21 ;  /* 0x00000015000a7202 */ /* 0x000fe40000000f00 */
[----:B------:R-:W-:Y:S02]  /*1a50*/  MOV R12, R20 ;  /* 0x00000014000c7202 */ /* 0x000fe40000000f00 */
[----:B------:R-:W-:-:S07]  /*1a60*/  SHF.R.U32.HI R27, RZ, 0x14, R21 ;  /* 0x00000014ff1b7819 */ /* 0x000fce0000011615 */
[----:B------:R-:W-:-:S10]  /*1a70*/  @!P0 DMUL R22, R20, 1.80143985094819840000e+16 ;  /* 0x4350000014168828 */ /* 0x000fd40000000000 */
[----:B------:R-:W-:Y:S01]  /*1a80*/  @!P0 IMAD.MOV.U32 R10, RZ, RZ, R23 ;  /* 0x000000ffff0a8224 */ /* 0x000fe200078e0017 */
[----:B------:R-:W-:Y:S01]  /*1a90*/  @!P0 LEA.HI R27, R23, 0xffffffca, RZ, 0xc ;  /* 0xffffffca171b8811 */ /* 0x000fe200078f60ff */
[----:B------:R-:W-:-:S03]  /*1aa0*/  @!P0 IMAD.MOV.U32 R12, RZ, RZ, R22 ;  /* 0x000000ffff0c8224 */ /* 0x000fc600078e0016 */
[----:B------:R-:W-:-:S04]  /*1ab0*/  LOP3.LUT R10, R10, 0x800fffff, RZ, 0xc0, !PT ;  /* 0x800fffff0a0a7812 */ /* 0x000fc800078ec0ff */
[----:B------:R-:W-:-:S04]  /*1ac0*/  LOP3.LUT R13, R10, 0x3ff00000, RZ, 0xfc, !PT ;  /* 0x3ff000000a0d7812 */ /* 0x000fc800078efcff */
[----:B------:R-:W-:-:S13]  /*1ad0*/  ISETP.GE.U32.AND P1, PT, R13, 0x3ff6a09f, PT ;  /* 0x3ff6a09f0d00780c */ /* 0x000fda0003f26070 */
[----:B------:R-:W-:-:S05]  /*1ae0*/  @P1 IADD3 R11, PT, PT, R13, -0x100000, RZ ;  /* 0xfff000000d0b1810 */ /* 0x000fca0007ffe0ff */
[----:B------:R-:W-:-:S06]  /*1af0*/  @P1 IMAD.MOV.U32 R13, RZ, RZ, R11 ;  /* 0x000000ffff0d1224 */ /* 0x000fcc00078e000b */
[C---:B------:R-:W-:Y:S02]  /*1b00*/  DADD R14, R12.reuse, 1 ;  /* 0x3ff000000c0e7429 */ /* 0x040fe40000000000 */
[----:B------:R-:W-:-:S04]  /*1b10*/  DADD R12, R12, -1 ;  /* 0xbff000000c0c7429 */ /* 0x000fc80000000000 */
[----:B------:R-:W0:Y:S02]  /*1b20*/  MUFU.RCP64H R19, R15 ;  /* 0x0000000f00137308 */ /* 0x000e240000001800 */
[----:B0-----:R-:W-:-:S08]  /*1b30*/  DFMA R10, -R14, R18, 1 ;  /* 0x3ff000000e0a742b */ /* 0x001fd00000000112 */
[----:B------:R-:W-:-:S08]  /*1b40*/  DFMA R10, R10, R10, R10 ;  /* 0x0000000a0a0a722b */ /* 0x000fd0000000000a */
[----:B------:R-:W-:-:S08]  /*1b50*/  DFMA R18, R18, R10, R18 ;  /* 0x0000000a1212722b */ /* 0x000fd00000000012 */
[----:B------:R-:W-:-:S08]  /*1b60*/  DMUL R10, R12, R18 ;  /* 0x000000120c0a7228 */ /* 0x000fd00000000000 */
[----:B------:R-:W-:-:S08]  /*1b70*/  DFMA R10, R12, R18, R10 ;  /* 0x000000120c0a722b */ /* 0x000fd0000000000a */
[----:B------:R-:W-:-:S08]  /*1b80*/  DMUL R24, R10, R10 ;  /* 0x0000000a0a187228 */ /* 0x000fd00000000000 */
        /* <DEDUP_REMOVED lines=11> */
[----:B------:R-:W-:Y:S01]  /*1c40*/  UMOV UR7, 0x3f624924 ;  /* 0x3f62492400077882 */ /* 0x000fe20000000000 */
[----:B------:R-:W-:-:S05]  /*1c50*/  DADD R14, R12, -R10 ;  /* 0x000000000c0e7229 */ /* 0x000fca000000080a */
[----:B------:R-:W-:Y:S01]  /*1c60*/  DFMA R16, R24, R16, UR6 ;  /* 0x0000000618107e2b */ /* 0x000fe20008000010 */
[----:B------:R-:W-:Y:S01]  /*1c70*/  UMOV UR6, 0x99999dfb ;  /* 0x99999dfb00067882 */ /* 0x000fe20000000000 */
[----:B------:R-:W-:Y:S01]  /*1c80*/  UMOV UR7, 0x3f899999 ;  /* 0x3f89999900077882 */ /* 0x000fe20000000000 */
[----:B------:R-:W-:-:S05]  /*1c90*/  DADD R14, R14, R14 ;  /* 0x000000000e0e7229 */ /* 0x000fca000000000e */
[----:B------:R-:W-:Y:S01]  /*1ca0*/  DFMA R16, R24, R16, UR6 ;  /* 0x0000000618107e2b */ /* 0x000fe20008000010 */
[----:B------:R-:W-:Y:S01]  /*1cb0*/  UMOV UR6, 0x55555555 ;  /* 0x5555555500067882 */ /* 0x000fe20000000000 */
[----:B------:R-:W-:Y:S01]  /*1cc0*/  UMOV UR7, 0x3fb55555 ;  /* 0x3fb5555500077882 */ /* 0x000fe20000000000 */
[----:B------:R-:W-:-:S05]  /*1cd0*/  DFMA R14, R12, -R10, R14 ;  /* 0x8000000a0c0e722b */ /* 0x000fca000000000e */
[----:B------:R-:W-:-:S03]  /*1ce0*/  DFMA R12, R24, R16, UR6 ;  /* 0x00000006180c7e2b */ /* 0x000fc60008000010 */
[----:B------:R-:W-:-:S05]  /*1cf0*/  DMUL R14, R18, R14 ;  /* 0x0000000e120e7228 */ /* 0x000fca0000000000 */
[----:B------:R-:W-:Y:S01]  /*1d00*/  DADD R18, -R12, UR6 ;  /* 0x000000060c127e29 */ /* 0x000fe20008000100 */
[----:B------:R-:W-:Y:S01]  /*1d10*/  UMOV UR6, 0xb9e7b0 ;  /* 0x00b9e7b000067882 */ /* 0x000fe20000000000 */
[----:B------:R-:W-:-:S03]  /*1d20*/  UMOV UR7, 0x3c46a4cb ;  /* 0x3c46a4cb00077882 */ /* 0x000fc60000000000 */
[----:B------:R-:W-:Y:S01]  /*1d30*/  VIADD R23, R15, 0x100000 ;  /* 0x001000000f177836 */ /* 0x000fe20000000000 */
[----:B------:R-:W-:Y:S02]  /*1d40*/  MOV R22, R14 ;  /* 0x0000000e00167202 */ /* 0x000fe40000000f00 */
[----:B------:R-:W-:Y:S02]  /*1d50*/  DFMA R16, R24, R16, R18 ;  /* 0x000000101810722b */ /* 0x000fe40000000012 */
[----:B------:R-:W-:-:S08]  /*1d60*/  DMUL R18, R10, R10 ;  /* 0x0000000a0a127228 */ /* 0x000fd00000000000 */
[C---:B------:R-:W-:Y:S02]  /*1d70*/  DFMA R20, R10.reuse, R10, -R18 ;  /* 0x0000000a0a14722b */ /* 0x040fe40000000812 */
[----:B------:R-:W-:-:S06]  /*1d80*/  DMUL R24, R10, R18 ;  /* 0x000000120a187228 */ /* 0x000fcc0000000000 */
[----:B------:R-:W-:Y:S02]  /*1d90*/  DFMA R20, R10, R22, R20 ;  /* 0x000000160a14722b */ /* 0x000fe40000000014 */
[----:B------:R-:W-:Y:S01]  /*1da0*/  DADD R22, R16, -UR6 ;  /* 0x8000000610167e29 */ /* 0x000fe20008000000 */
[----:B------:R-:W-:Y:S01]  /*1db0*/  UMOV UR6, 0x80000000 ;  /* 0x8000000000067882 */ /* 0x000fe20000000000 */
[----:B------:R-:W-:Y:S01]  /*1dc0*/  DFMA R16, R10, R18, -R24 ;  /* 0x000000120a10722b */ /* 0x000fe20000000818 */
[----:B------:R-:W-:-:S07]  /*1dd0*/  UMOV UR7, 0x43300000 ;  /* 0x4330000000077882 */ /* 0x000fce0000000000 */
[----:B------:R-:W-:Y:S02]  /*1de0*/  DFMA R16, R14, R18, R16 ;  /* 0x000000120e10722b */ /* 0x000fe40000000010 */
[----:B------:R-:W-:-:S06]  /*1df0*/  DADD R18, R12, R22 ;  /* 0x000000000c127229 */ /* 0x000fcc0000000016 */
[----:B------:R-:W-:Y:S02]  /*1e00*/  DFMA R16, R10, R20, R16 ;  /* 0x000000140a10722b */ /* 0x000fe40000000010 */
[----:B------:R-:W-:Y:S02]  /*1e10*/  DADD R20, R12, -R18 ;  /* 0x000000000c147229 */ /* 0x000fe40000000812 */
[----:B------:R-:W-:-:S06]  /*1e20*/  DMUL R12, R18, R24 ;  /* 0x00000018120c7228 */ /* 0x000fcc0000000000 */
[----:B------:R-:W-:Y:S02]  /*1e30*/  DADD R22, R22, R20 ;  /* 0x0000000016167229 */ /* 0x000fe40000000014 */
[----:B------:R-:W-:-:S08]  /*1e40*/  DFMA R20, R18, R24, -R12 ;  /* 0x000000181214722b */ /* 0x000fd0000000080c */
[----:B------:R-:W-:-:S08]  /*1e50*/  DFMA R16, R18, R16, R20 ;  /* 0x000000101210722b */ /* 0x000fd00000000014 */
[----:B------:R-:W-:-:S08]  /*1e60*/  DFMA R22, R22, R24, R16 ;  /* 0x000000181616722b */ /* 0x000fd00000000010 */
[----:B------:R-:W-:-:S08]  /*1e70*/  DADD R18, R12, R22 ;  /* 0x000000000c127229 */ /* 0x000fd00000000016 */
[--C-:B------:R-:W-:Y:S02]  /*1e80*/  DADD R16, R10, R18.reuse ;  /* 0x000000000a107229 */ /* 0x100fe40000000012 */
[----:B------:R-:W-:-:S06]  /*1e90*/  DADD R12, R12, -R18 ;  /* 0x000000000c0c7229 */ /* 0x000fcc0000000812 */
[----:B------:R-:W-:Y:S02]  /*1ea0*/  DADD R10, R10, -R16 ;  /* 0x000000000a0a7229 */ /* 0x000fe40000000810 */
[----:B------:R-:W-:-:S06]  /*1eb0*/  DADD R12, R22, R12 ;  /* 0x00000000160c7229 */ /* 0x000fcc000000000c */
[----:B------:R-:W-:-:S08]  /*1ec0*/  DADD R10, R18, R10 ;  /* 0x00000000120a7229 */ /* 0x000fd0000000000a */
[----:B------:R-:W-:Y:S01]  /*1ed0*/  DADD R10, R12, R10 ;  /* 0x000000000c0a7229 */ /* 0x000fe2000000000a */
[C---:B------:R-:W-:Y:S01]  /*1ee0*/  VIADD R12, R27.reuse, 0xfffffc01 ;  /* 0xfffffc011b0c7836 */ /* 0x040fe20000000000 */
[----:B------:R-:W-:Y:S01]  /*1ef0*/  @P1 IADD3 R12, PT, PT, R27, -0x3fe, RZ ;  /* 0xfffffc021b0c1810 */ /* 0x000fe20007ffe0ff */
[----:B------:R-:W-:-:S03]  /*1f00*/  IMAD.MOV.U32 R13, RZ, RZ, 0x43300000 ;  /* 0x43300000ff0d7424 */ /* 0x000fc600078e00ff */
[----:B------:R-:W-:Y:S02]  /*1f10*/  LOP3.LUT R12, R12, 0x80000000, RZ, 0x3c, !PT ;  /* 0x800000000c0c7812 */ /* 0x000fe400078e3cff */
[----:B------:R-:W-:-:S04]  /*1f20*/  DADD R18, R14, R10 ;  /* 0x000000000e127229 */ /* 0x000fc8000000000a */
[----:B------:R-:W-:Y:S01]  /*1f30*/  DADD R12, R12, -UR6 ;  /* 0x800000060c0c7e29 */ /* 0x000fe20008000000 */
[----:B------:R-:W-:Y:S01]  /*1f40*/  UMOV UR6, 0xfefa39ef ;  /* 0xfefa39ef00067882 */ /* 0x000fe20000000000 */
[----:B------:R-:W-:Y:S02]  /*1f50*/  UMOV UR7, 0x3fe62e42 ;  /* 0x3fe62e4200077882 */ /* 0x000fe40000000000 */
[----:B------:R-:W-:-:S08]  /*1f60*/  DADD R14, R16, R18 ;  /* 0x00000000100e7229 */ /* 0x000fd00000000012 */
[--C-:B------:R-:W-:Y:S02]  /*1f70*/  DFMA R10, R12, UR6, R14.reuse ;  /* 0x000000060c0a7c2b */ /* 0x100fe4000800000e */
[----:B------:R-:W-:-:S06]  /*1f80*/  DADD R16, R16, -R14 ;  /* 0x0000000010107229 */ /* 0x000fcc000000080e */
[----:B------:R-:W-:Y:S02]  /*1f90*/  DFMA R20, R12, -UR6, R10 ;  /* 0x800000060c147c2b */ /* 0x000fe4000800000a */
[----:B------:R-:W-:-:S06]  /*1fa0*/  DADD R16, R18, R16 ;  /* 0x0000000012107229 */ /* 0x000fcc0000000010 */
[----:B------:R-:W-:-:S08]  /*1fb0*/  DADD R20, -R14, R20 ;  /* 0x000000000e147229 */ /* 0x000fd00000000114 */
[----:B------:R-:W-:-:S08]  /*1fc0*/  DADD R16, R16, -R20 ;  /* 0x0000000010107229 */ /* 0x000fd00000000814 */
[----:B------:R-:W-:-:S08]  /*1fd0*/  DFMA R16, R12, UR8, R16 ;  /* 0x000000080c107c2b */ /* 0x000fd00008000010 */
[----:B------:R-:W-:-:S08]  /*1fe0*/  DADD R12, R10, R16 ;  /* 0x000000000a0c7229 */ /* 0x000fd00000000010 */
[----:B------:R-:W-:Y:S02]  /*1ff0*/  DADD R14, R10, -R12 ;  /* 0x000000000a0e7229 */ /* 0x000fe4000000080c */
[----:B------:R-:W-:-:S06]  /*2000*/  DMUL R10, R12, 2 ;  /* 0x400000000c0a7828 */ /* 0x000fcc0000000000 */
[----:B------:R-:W-:Y:S02]  /*2010*/  DADD R16, R16, R14 ;  /* 0x0000000010107229 */ /* 0x000fe4000000000e */
[----:B------:R-:W-:Y:S01]  /*2020*/  DFMA R12, R12, 2, -R10 ;  /* 0x400000000c0c782b */ /* 0x000fe2000000080a */
[----:B------:R-:W-:Y:S01]  /*2030*/  MOV R14, 0x652b82fe ;  /* 0x652b82fe000e7802 */ /* 0x000fe20000000f00 */
[----:B------:R-:W-:-:S06]  /*2040*/  IMAD.MOV.U32 R15, RZ, RZ, 0x3ff71547 ;  /* 0x3ff71547ff0f7424 */ /* 0x000fcc00078e00ff */
[----:B------:R-:W-:-:S08]  /*2050*/  DFMA R16, R16, 2, R12 ;  /* 0x400000001010782b */ /* 0x000fd0000000000c */
[----:B------:R-:W-:-:S08]  /*2060*/  DADD R12, R10, R16 ;  /* 0x000000000a0c7229 */ /* 0x000fd00000000010 */
[----:B------:R-:W-:Y:S02]  /*2070*/  DFMA R14, R12, R14, 6.75539944105574400000e+15 ;  /* 0x433800000c0e742b */ /* 0x000fe4000000000e */
[----:B------:R-:W-:Y:S01]  /*2080*/  FSETP.GEU.AND P0, PT, |R13|, 4.1917929649353027344, PT ;  /* 0x4086232b0d00780b */ /* 0x000fe20003f0e200 */
[----:B------:R-:W-:-:S05]  /*2090*/  DADD R10, R10, -R12 ;  /* 0x000000000a0a7229 */ /* 0x000fca000000080c */
[----:B------:R-:W-:-:S03]  /*20a0*/  DADD R18, R14, -6.75539944105574400000e+15 ;  /* 0xc33800000e127429 */ /* 0x000fc60000000000 */
[----:B------:R-:W-:-:S05]  /*20b0*/  DADD R16, R16, R10 ;  /* 0x0000000010107229 */ /* 0x000fca000000000a */
[----:B------:R-:W-:Y:S01]  /*20c0*/  DFMA R20, R18, -UR6, R12 ;  /* 0x8000000612147c2b */ /* 0x000fe2000800000c */
[----:B------:R-:W-:Y:S01]  /*20d0*/  UMOV UR6, 0x3b39803f ;  /* 0x3b39803f00067882 */ /* 0x000fe20000000000 */
[----:B------:R-:W-:-:S06]  /*20e0*/  UMOV UR7, 0x3c7abc9e ;  /* 0x3c7abc9e00077882 */ /* 0x000fcc0000000000 */
[----:B------:R-:W-:Y:S01]  /*20f0*/  DFMA R18, R18, -UR6, R20 ;  /* 0x8000000612127c2b */ /* 0x000fe20008000014 */
[----:B------:R-:W-:Y:S01]  /*2100*/  UMOV UR6, 0x69ce2bdf ;  /* 0x69ce2bdf00067882 */ /* 0x000fe20000000000 */
[----:B------:R-:W-:Y:S01]  /*2110*/  MOV R20, 0xfca213ea ;  /* 0xfca213ea00147802 */ /* 0x000fe20000000f00 */
[----:B------:R-:W-:Y:S01]  /*2120*/  IMAD.MOV.U32 R21, RZ, RZ, 0x3e928af3 ;  /* 0x3e928af3ff157424 */ /* 0x000fe200078e00ff */
[----:B------:R-:W-:-:S05]  /*2130*/  UMOV UR7, 0x3e5ade15 ;  /* 0x3e5ade1500077882 */ /* 0x000fca0000000000 */
        /* <DEDUP_REMOVED lines=25> */
[----:B------:R-:W-:-:S08]  /*22d0*/  DFMA R20, R18, R20, 1 ;  /* 0x3ff000001214742b */ /* 0x000fd00000000014 */
[----:B------:R-:W-:-:S10]  /*22e0*/  DFMA R18, R18, R20, 1 ;  /* 0x3ff000001212742b */ /* 0x000fd40000000014 */
[----:B------:R-:W-:Y:S01]  /*22f0*/  LEA R11, R14, R19, 0x14 ;  /* 0x000000130e0b7211 */ /* 0x000fe200078ea0ff */
[----:B------:R-:W-:Y:S01]  /*2300*/  IMAD.MOV.U32 R10, RZ, RZ, R18 ;  /* 0x000000ffff0a7224 */ /* 0x000fe200078e0012 */
[----:B------:R-:W-:Y:S06]  /*2310*/  @!P0 BRA `(.L_x_22) ;  /* 0x0000000000348947 */ /* 0x000fec0003800000 */
[----:B------:R-:W-:Y:S01]  /*2320*/  FSETP.GEU.AND P1, PT, |R13|, 4.2275390625, PT ;  /* 0x408748000d00780b */ /* 0x000fe20003f2e200 */
[C---:B------:R-:W-:Y:S02]  /*2330*/  DADD R10, R12.reuse, +INF ;  /* 0x7ff000000c0a7429 */ /* 0x040fe40000000000 */
[----:B------:R-:W-:-:S08]  /*2340*/  DSETP.GEU.AND P0, PT, R12, RZ, PT ;  /* 0x000000ff0c00722a */ /* 0x000fd00003f0e000 */
[----:B------:R-:W-:Y:S02]  /*2350*/  FSEL R10, R10, RZ, P0 ;  /* 0x000000ff0a0a7208 */ /* 0x000fe40000000000 */
[----:B------:R-:W-:Y:S01]  /*2360*/  FSEL R11, R11, RZ, P0 ;  /* 0x000000ff0b0b7208 */ /* 0x000fe20000000000 */
[----:B------:R-:W-:Y:S06]  /*2370*/  @P1 BRA `(.L_x_22) ;  /* 0x00000000001c1947 */ /* 0x000fec0003800000 */
[----:B------:R-:W-:-:S04]  /*2380*/  LEA.HI R10, R14, R14, RZ, 0x1 ;  /* 0x0000000e0e0a7211 */ /* 0x000fc800078f08ff */
[----:B------:R-:W-:-:S04]  /*2390*/  SHF.R.S32.HI R11, RZ, 0x1, R10 ;  /* 0x00000001ff0b7819 */ /* 0x000fc8000001140a */
[----:B------:R-:W-:Y:S01]  /*23a0*/  IADD3 R10, PT, PT, R14, -R11, RZ ;  /* 0x8000000b0e0a7210 */ /* 0x000fe20007ffe0ff */
[----:B------:R-:W-:-:S03]  /*23b0*/  IMAD R19, R11, 0x100000, R19 ;  /* 0x001000000b137824 */ /* 0x000fc600078e0213 */
[----:B------:R-:W-:Y:S02]  /*23c0*/  LEA R11, R10, 0x3ff00000, 0x14 ;  /* 0x3ff000000a0b7811 */ /* 0x000fe400078ea0ff */
[----:B------:R-:W-:-:S06]  /*23d0*/  MOV R10, RZ ;  /* 0x000000ff000a7202 */ /* 0x000fcc0000000f00 */
[----:B------:R-:W-:-:S11]  /*23e0*/  DMUL R10, R18, R10 ;  /* 0x0000000a120a7228 */ /* 0x000fd60000000000 */
.L_x_22:
[----:B------:R-:W-:Y:S02]  /*23f0*/  DFMA R16, R16, R10, R10 ;  /* 0x0000000a1010722b */ /* 0x000fe4000000000a */
[----:B------:R-:W-:-:S08]  /*2400*/  DSETP.NEU.AND P0, PT, |R10|, +INF , PT ;  /* 0x7ff000000a00742a */ /* 0x000fd00003f0d200 */
[----:B------:R-:W-:Y:S01]  /*2410*/  FSEL R16, R10, R16, !P0 ;  /* 0x000000100a107208 */ /* 0x000fe20004000000 */
[----:B------:R-:W-:Y:S01]  /*2420*/  IMAD.MOV.U32 R10, RZ, RZ, R0 ;  /* 0x000000ffff0a7224 */ /* 0x000fe200078e0000 */
[----:B------:R-:W-:Y:S02]  /*2430*/  FSEL R17, R11, R17, !P0 ;  /* 0x000000110b117208 */ /* 0x000fe40004000000 */
[----:B------:R-:W-:-:S04]  /*2440*/  MOV R11, 0x0 ;  /* 0x00000000000b7802 */ /* 0x000fc80000000f00 */
[----:B------:R-:W-:Y:S05]  /*2450*/  RET.REL.NODEC R10 `(_Z14solving_systemPfS_S_S_S_S_ifiS_i) ;  /* 0xffffffd80ae87950 */ /* 0x000fea0003c3ffff */
.L_x_23:
[----:B------:R-:W-:-:S00]  /*2460*/  BRA `(.L_x_23) ;  /* 0xfffffffc00fc7947 */ /* 0x000fc0000383ffff */
[----:B------:R-:W-:-:S00]  /*2470*/  NOP ;  /* 0x0000000000007918 */ /* 0x000fc00000000000 */
        /* <DEDUP_REMOVED lines=8> */
.L_x_25:


//--------------------- .nv.shared.reserved.0     --------------------------
	.section	.nv.shared.reserved.0,"aw",@nobits
	.weak		__nv_reservedSMEM_offset_0_alias
	.size		__nv_reservedSMEM_offset_0_alias, 0, 64
	.other		__nv_reservedSMEM_offset_0_alias,@"STO_CUDA_RESERVED_SHARED STV_DEFAULT"
__nv_reservedSMEM_offset_0_alias:
	.zero		0
	.zero		64


//--------------------- .nv.constant0._Z14solving_systemPfS_S_S_S_S_ifiS_i --------------------------
	.section	.nv.constant0._Z14solving_systemPfS_S_S_S_S_ifiS_i,"a",@progbits
	.sectionflags	@""
	.align	4
.nv.constant0._Z14solving_systemPfS_S_S_S_S_ifiS_i:
	.zero		972


//--------------------- SYMBOLS --------------------------

	.type		.nv.reservedSmem.offset0,@object
	.size		.nv.reservedSmem.offset0,0x4
